//
// Generated by NVIDIA NVVM Compiler
//
// Compiler Build ID: CL-36424714
// Cuda compilation tools, release 13.0, V13.0.88
// Based on NVVM 20.0.0
//

.version 9.0
.target sm_100
.address_size 64

	// .globl	_Z6rmtestIiEvPKT_S2_PS0_ii
.global .align 1 .b8 _ZN34_INTERNAL_152f621f_4_k_cu_d74234b74cuda3std3__45__cpo5beginE[1];
.global .align 1 .b8 _ZN34_INTERNAL_152f621f_4_k_cu_d74234b74cuda3std3__45__cpo3endE[1];
.global .align 1 .b8 _ZN34_INTERNAL_152f621f_4_k_cu_d74234b74cuda3std3__45__cpo6cbeginE[1];
.global .align 1 .b8 _ZN34_INTERNAL_152f621f_4_k_cu_d74234b74cuda3std3__45__cpo4cendE[1];
.global .align 1 .b8 _ZN34_INTERNAL_152f621f_4_k_cu_d74234b74cuda3std3__45__cpo6rbeginE[1];
.global .align 1 .b8 _ZN34_INTERNAL_152f621f_4_k_cu_d74234b74cuda3std3__45__cpo4rendE[1];
.global .align 1 .b8 _ZN34_INTERNAL_152f621f_4_k_cu_d74234b74cuda3std3__45__cpo7crbeginE[1];
.global .align 1 .b8 _ZN34_INTERNAL_152f621f_4_k_cu_d74234b74cuda3std3__45__cpo5crendE[1];
.global .align 1 .b8 _ZN34_INTERNAL_152f621f_4_k_cu_d74234b74cuda3std3__436_GLOBAL__N__152f621f_4_k_cu_d74234b76ignoreE[1];
.global .align 1 .b8 _ZN34_INTERNAL_152f621f_4_k_cu_d74234b74cuda3std3__419piecewise_constructE[1];
.global .align 1 .b8 _ZN34_INTERNAL_152f621f_4_k_cu_d74234b74cuda3std3__48in_placeE[1];
.global .align 1 .b8 _ZN34_INTERNAL_152f621f_4_k_cu_d74234b74cuda3std3__420unreachable_sentinelE[1];
.global .align 1 .b8 _ZN34_INTERNAL_152f621f_4_k_cu_d74234b74cuda3std3__47nulloptE[1];
.global .align 1 .b8 _ZN34_INTERNAL_152f621f_4_k_cu_d74234b74cuda3std3__48unexpectE[1];
.global .align 1 .b8 _ZN34_INTERNAL_152f621f_4_k_cu_d74234b74cuda3std6ranges3__45__cpo4swapE[1];
.global .align 1 .b8 _ZN34_INTERNAL_152f621f_4_k_cu_d74234b74cuda3std6ranges3__45__cpo9iter_moveE[1];
.global .align 1 .b8 _ZN34_INTERNAL_152f621f_4_k_cu_d74234b74cuda3std6ranges3__45__cpo5beginE[1];
.global .align 1 .b8 _ZN34_INTERNAL_152f621f_4_k_cu_d74234b74cuda3std6ranges3__45__cpo3endE[1];
.global .align 1 .b8 _ZN34_INTERNAL_152f621f_4_k_cu_d74234b74cuda3std6ranges3__45__cpo6cbeginE[1];
.global .align 1 .b8 _ZN34_INTERNAL_152f621f_4_k_cu_d74234b74cuda3std6ranges3__45__cpo4cendE[1];
.global .align 1 .b8 _ZN34_INTERNAL_152f621f_4_k_cu_d74234b74cuda3std6ranges3__45__cpo7advanceE[1];
.global .align 1 .b8 _ZN34_INTERNAL_152f621f_4_k_cu_d74234b74cuda3std6ranges3__45__cpo9iter_swapE[1];
.global .align 1 .b8 _ZN34_INTERNAL_152f621f_4_k_cu_d74234b74cuda3std6ranges3__45__cpo4nextE[1];
.global .align 1 .b8 _ZN34_INTERNAL_152f621f_4_k_cu_d74234b74cuda3std6ranges3__45__cpo4prevE[1];
.global .align 1 .b8 _ZN34_INTERNAL_152f621f_4_k_cu_d74234b74cuda3std6ranges3__45__cpo4dataE[1];
.global .align 1 .b8 _ZN34_INTERNAL_152f621f_4_k_cu_d74234b74cuda3std6ranges3__45__cpo5cdataE[1];
.global .align 1 .b8 _ZN34_INTERNAL_152f621f_4_k_cu_d74234b74cuda3std6ranges3__45__cpo4sizeE[1];
.global .align 1 .b8 _ZN34_INTERNAL_152f621f_4_k_cu_d74234b74cuda3std6ranges3__45__cpo5ssizeE[1];
.global .align 1 .b8 _ZN34_INTERNAL_152f621f_4_k_cu_d74234b74cuda3std6ranges3__45__cpo8distanceE[1];
.global .align 1 .b8 _ZN34_INTERNAL_152f621f_4_k_cu_d74234b76thrust24THRUST_300001_SM_1000_NS8cuda_cub3parE[1];
.global .align 1 .b8 _ZN34_INTERNAL_152f621f_4_k_cu_d74234b76thrust24THRUST_300001_SM_1000_NS8cuda_cub10par_nosyncE[1];
.global .align 1 .b8 _ZN34_INTERNAL_152f621f_4_k_cu_d74234b76thrust24THRUST_300001_SM_1000_NS6system6detail10sequential3seqE[1];
.global .align 1 .b8 _ZN34_INTERNAL_152f621f_4_k_cu_d74234b76thrust24THRUST_300001_SM_1000_NS6system3cpp3parE[1];
.global .align 1 .b8 _ZN34_INTERNAL_152f621f_4_k_cu_d74234b76thrust24THRUST_300001_SM_1000_NS12placeholders2_1E[1];
.global .align 1 .b8 _ZN34_INTERNAL_152f621f_4_k_cu_d74234b76thrust24THRUST_300001_SM_1000_NS12placeholders2_2E[1];
.global .align 1 .b8 _ZN34_INTERNAL_152f621f_4_k_cu_d74234b76thrust24THRUST_300001_SM_1000_NS12placeholders2_3E[1];
.global .align 1 .b8 _ZN34_INTERNAL_152f621f_4_k_cu_d74234b76thrust24THRUST_300001_SM_1000_NS12placeholders2_4E[1];
.global .align 1 .b8 _ZN34_INTERNAL_152f621f_4_k_cu_d74234b76thrust24THRUST_300001_SM_1000_NS12placeholders2_5E[1];
.global .align 1 .b8 _ZN34_INTERNAL_152f621f_4_k_cu_d74234b76thrust24THRUST_300001_SM_1000_NS12placeholders2_6E[1];
.global .align 1 .b8 _ZN34_INTERNAL_152f621f_4_k_cu_d74234b76thrust24THRUST_300001_SM_1000_NS12placeholders2_7E[1];
.global .align 1 .b8 _ZN34_INTERNAL_152f621f_4_k_cu_d74234b76thrust24THRUST_300001_SM_1000_NS12placeholders2_8E[1];
.global .align 1 .b8 _ZN34_INTERNAL_152f621f_4_k_cu_d74234b76thrust24THRUST_300001_SM_1000_NS12placeholders2_9E[1];
.global .align 1 .b8 _ZN34_INTERNAL_152f621f_4_k_cu_d74234b76thrust24THRUST_300001_SM_1000_NS12placeholders3_10E[1];
.global .align 1 .b8 _ZN34_INTERNAL_152f621f_4_k_cu_d74234b76thrust24THRUST_300001_SM_1000_NS3seqE[1];
.global .align 1 .b8 _ZN34_INTERNAL_152f621f_4_k_cu_d74234b76thrust24THRUST_300001_SM_1000_NS6deviceE[1];

.visible .entry _Z6rmtestIiEvPKT_S2_PS0_ii(
	.param .u64 .ptr .align 1 _Z6rmtestIiEvPKT_S2_PS0_ii_param_0,
	.param .u64 .ptr .align 1 _Z6rmtestIiEvPKT_S2_PS0_ii_param_1,
	.param .u64 .ptr .align 1 _Z6rmtestIiEvPKT_S2_PS0_ii_param_2,
	.param .u32 _Z6rmtestIiEvPKT_S2_PS0_ii_param_3,
	.param .u32 _Z6rmtestIiEvPKT_S2_PS0_ii_param_4
)
{
	.reg .pred 	%p<69>;
	.reg .b32 	%r<160>;
	.reg .b64 	%rd<64>;

	ld.param.u64 	%rd12, [_Z6rmtestIiEvPKT_S2_PS0_ii_param_0];
	ld.param.u64 	%rd13, [_Z6rmtestIiEvPKT_S2_PS0_ii_param_1];
	ld.param.u64 	%rd14, [_Z6rmtestIiEvPKT_S2_PS0_ii_param_2];
	ld.param.u32 	%r89, [_Z6rmtestIiEvPKT_S2_PS0_ii_param_3];
	ld.param.u32 	%r90, [_Z6rmtestIiEvPKT_S2_PS0_ii_param_4];
	cvta.to.global.u64 	%rd1, %rd14;
	mov.u32 	%r91, %tid.x;
	mov.u32 	%r1, %ntid.x;
	mov.u32 	%r92, %ctaid.x;
	mad.lo.s32 	%r123, %r1, %r92, %r91;
	setp.ge.s32 	%p7, %r123, %r89;
	@%p7 bra 	$L__BB0_61;
	shl.b32 	%r3, %r90, 1;
	setp.eq.s32 	%p8, %r3, 0;
	setp.eq.s32 	%p9, %r90, 0;
	selp.u32 	%r4, 1, 0, %p9;
	@%p8 bra 	$L__BB0_61;
	and.b32  	%r5, %r3, -4;
	and.b32  	%r6, %r90, 1;
	neg.s32 	%r7, %r5;
	cvta.to.global.u64 	%rd2, %rd12;
	cvta.to.global.u64 	%rd3, %rd13;
	mov.u32 	%r95, %nctaid.x;
	mul.lo.s32 	%r8, %r1, %r95;
$L__BB0_3:
	setp.lt.u32 	%p10, %r3, 4;
	mul.lo.s32 	%r97, %r123, %r90;
	mul.wide.s32 	%rd16, %r97, 4;
	add.s64 	%rd4, %rd2, %rd16;
	add.s64 	%rd5, %rd3, %rd16;
	shl.b32 	%r10, %r97, 1;
	ld.global.nc.u32 	%r151, [%rd5];
	ld.global.nc.u32 	%r150, [%rd4];
	mov.b64 	%rd63, 0;
	mov.b32 	%r80, 1;
	mov.u32 	%r149, %r4;
	mov.u32 	%r148, %r4;
	mov.u32 	%r81, %r80;
	@%p10 bra 	$L__BB0_43;
	mul.wide.s32 	%rd17, %r10, 4;
	add.s64 	%rd18, %rd1, %rd17;
	add.s64 	%rd62, %rd18, 8;
	mov.b32 	%r147, 0;
	mov.u32 	%r124, %r7;
	mov.u32 	%r149, %r4;
	mov.u32 	%r148, %r4;
	mov.u32 	%r146, %r147;
$L__BB0_5:
	setp.eq.s32 	%p11, %r148, 0;
	@%p11 bra 	$L__BB0_7;
	st.global.u32 	[%rd62+-8], %r150;
	add.s32 	%r146, %r146, 1;
	mul.wide.u32 	%rd19, %r146, 4;
	add.s64 	%rd20, %rd4, %rd19;
	ld.global.nc.u32 	%r150, [%rd20];
	mov.pred 	%p64, 0;
	bra.uni 	$L__BB0_14;
$L__BB0_7:
	setp.eq.s32 	%p13, %r149, 0;
	@%p13 bra 	$L__BB0_9;
	st.global.u32 	[%rd62+-8], %r151;
	add.s32 	%r147, %r147, 1;
	mul.wide.u32 	%rd21, %r147, 4;
	add.s64 	%rd22, %rd5, %rd21;
	ld.global.nc.u32 	%r151, [%rd22];
	mov.b32 	%r149, 1;
	mov.pred 	%p64, -1;
	bra.uni 	$L__BB0_14;
$L__BB0_9:
	setp.ge.s32 	%p15, %r150, %r151;
	@%p15 bra 	$L__BB0_12;
	st.global.u32 	[%rd62+-8], %r150;
	add.s32 	%r24, %r146, 1;
	setp.eq.s32 	%p20, %r24, %r90;
	mov.b32 	%r149, 1;
	mov.pred 	%p64, -1;
	mov.u32 	%r146, %r90;
	@%p20 bra 	$L__BB0_14;
	mul.wide.u32 	%rd25, %r24, 4;
	add.s64 	%rd26, %rd4, %rd25;
	ld.global.nc.u32 	%r150, [%rd26];
	mov.b32 	%r149, 0;
	mov.u32 	%r146, %r24;
	bra.uni 	$L__BB0_14;
$L__BB0_12:
	st.global.u32 	[%rd62+-8], %r151;
	add.s32 	%r26, %r147, 1;
	setp.eq.s32 	%p17, %r26, %r90;
	mov.b32 	%r149, 0;
	mov.pred 	%p64, 0;
	mov.u32 	%r147, %r90;
	@%p17 bra 	$L__BB0_14;
	mul.wide.u32 	%rd23, %r26, 4;
	add.s64 	%rd24, %rd5, %rd23;
	ld.global.nc.u32 	%r151, [%rd24];
	mov.pred 	%p64, -1;
	mov.u32 	%r147, %r26;
$L__BB0_14:
	@%p64 bra 	$L__BB0_16;
	st.global.u32 	[%rd62+-4], %r150;
	add.s32 	%r146, %r146, 1;
	mul.wide.u32 	%rd27, %r146, 4;
	add.s64 	%rd28, %rd4, %rd27;
	ld.global.nc.u32 	%r150, [%rd28];
	mov.pred 	%p65, 0;
	bra.uni 	$L__BB0_23;
$L__BB0_16:
	setp.eq.s32 	%p23, %r149, 0;
	@%p23 bra 	$L__BB0_18;
	st.global.u32 	[%rd62+-4], %r151;
	add.s32 	%r147, %r147, 1;
	mul.wide.u32 	%rd29, %r147, 4;
	add.s64 	%rd30, %rd5, %rd29;
	ld.global.nc.u32 	%r151, [%rd30];
	mov.b32 	%r149, 1;
	mov.pred 	%p65, -1;
	bra.uni 	$L__BB0_23;
$L__BB0_18:
	setp.lt.s32 	%p25, %r150, %r151;
	@%p25 bra 	$L__BB0_21;
	st.global.u32 	[%rd62+-4], %r151;
	add.s32 	%r37, %r147, 1;
	setp.eq.s32 	%p27, %r37, %r90;
	mov.b32 	%r149, 0;
	mov.pred 	%p65, 0;
	mov.u32 	%r147, %r90;
	@%p27 bra 	$L__BB0_23;
	mul.wide.u32 	%rd31, %r37, 4;
	add.s64 	%rd32, %rd5, %rd31;
	ld.global.nc.u32 	%r151, [%rd32];
	mov.pred 	%p65, -1;
	mov.u32 	%r147, %r37;
	bra.uni 	$L__BB0_23;
$L__BB0_21:
	st.global.u32 	[%rd62+-4], %r150;
	add.s32 	%r39, %r146, 1;
	setp.eq.s32 	%p30, %r39, %r90;
	mov.b32 	%r149, 1;
	mov.pred 	%p65, -1;
	mov.u32 	%r146, %r90;
	@%p30 bra 	$L__BB0_23;
	mul.wide.u32 	%rd33, %r39, 4;
	add.s64 	%rd34, %rd4, %rd33;
	ld.global.nc.u32 	%r150, [%rd34];
	mov.b32 	%r149, 0;
	mov.u32 	%r146, %r39;
$L__BB0_23:
	@%p65 bra 	$L__BB0_25;
	st.global.u32 	[%rd62], %r150;
	add.s32 	%r146, %r146, 1;
	mul.wide.u32 	%rd35, %r146, 4;
	add.s64 	%rd36, %rd4, %rd35;
	ld.global.nc.u32 	%r150, [%rd36];
	mov.pred 	%p66, 0;
	bra.uni 	$L__BB0_32;
$L__BB0_25:
	setp.eq.s32 	%p33, %r149, 0;
	@%p33 bra 	$L__BB0_27;
	st.global.u32 	[%rd62], %r151;
	add.s32 	%r147, %r147, 1;
	mul.wide.u32 	%rd37, %r147, 4;
	add.s64 	%rd38, %rd5, %rd37;
	ld.global.nc.u32 	%r151, [%rd38];
	mov.b32 	%r149, 1;
	mov.pred 	%p66, -1;
	bra.uni 	$L__BB0_32;
$L__BB0_27:
	setp.lt.s32 	%p35, %r150, %r151;
	@%p35 bra 	$L__BB0_30;
	st.global.u32 	[%rd62], %r151;
	add.s32 	%r50, %r147, 1;
	setp.eq.s32 	%p37, %r50, %r90;
	mov.b32 	%r149, 0;
	mov.pred 	%p66, 0;
	mov.u32 	%r147, %r90;
	@%p37 bra 	$L__BB0_32;
	mul.wide.u32 	%rd39, %r50, 4;
	add.s64 	%rd40, %rd5, %rd39;
	ld.global.nc.u32 	%r151, [%rd40];
	mov.pred 	%p66, -1;
	mov.u32 	%r147, %r50;
	bra.uni 	$L__BB0_32;
$L__BB0_30:
	st.global.u32 	[%rd62], %r150;
	add.s32 	%r52, %r146, 1;
	setp.eq.s32 	%p40, %r52, %r90;
	mov.b32 	%r149, 1;
	mov.pred 	%p66, -1;
	mov.u32 	%r146, %r90;
	@%p40 bra 	$L__BB0_32;
	mul.wide.u32 	%rd41, %r52, 4;
	add.s64 	%rd42, %rd4, %rd41;
	ld.global.nc.u32 	%r150, [%rd42];
	mov.b32 	%r149, 0;
	mov.u32 	%r146, %r52;
$L__BB0_32:
	@%p66 bra 	$L__BB0_34;
	st.global.u32 	[%rd62+4], %r150;
	add.s32 	%r146, %r146, 1;
	mul.wide.u32 	%rd43, %r146, 4;
	add.s64 	%rd44, %rd4, %rd43;
	ld.global.nc.u32 	%r150, [%rd44];
	mov.b32 	%r148, 1;
	bra.uni 	$L__BB0_41;
$L__BB0_34:
	setp.eq.s32 	%p42, %r149, 0;
	@%p42 bra 	$L__BB0_36;
	st.global.u32 	[%rd62+4], %r151;
	add.s32 	%r147, %r147, 1;
	mul.wide.u32 	%rd45, %r147, 4;
	add.s64 	%rd46, %rd5, %rd45;
	ld.global.nc.u32 	%r151, [%rd46];
	mov.b32 	%r149, 1;
	mov.b32 	%r148, 0;
	bra.uni 	$L__BB0_41;
$L__BB0_36:
	setp.lt.s32 	%p43, %r150, %r151;
	@%p43 bra 	$L__BB0_39;
	st.global.u32 	[%rd62+4], %r151;
	add.s32 	%r63, %r147, 1;
	setp.eq.s32 	%p44, %r63, %r90;
	mov.b32 	%r149, 0;
	mov.b32 	%r148, 1;
	mov.u32 	%r147, %r90;
	@%p44 bra 	$L__BB0_41;
	mul.wide.u32 	%rd47, %r63, 4;
	add.s64 	%rd48, %rd5, %rd47;
	ld.global.nc.u32 	%r151, [%rd48];
	mov.b32 	%r148, 0;
	mov.u32 	%r147, %r63;
	mov.u32 	%r149, %r148;
	bra.uni 	$L__BB0_41;
$L__BB0_39:
	st.global.u32 	[%rd62+4], %r150;
	add.s32 	%r65, %r146, 1;
	setp.eq.s32 	%p45, %r65, %r90;
	mov.b32 	%r149, 1;
	mov.b32 	%r148, 0;
	mov.u32 	%r146, %r90;
	@%p45 bra 	$L__BB0_41;
	mul.wide.u32 	%rd49, %r65, 4;
	add.s64 	%rd50, %rd4, %rd49;
	ld.global.nc.u32 	%r150, [%rd50];
	mov.b32 	%r148, 0;
	mov.u32 	%r146, %r65;
	mov.u32 	%r149, %r148;
$L__BB0_41:
	add.s32 	%r124, %r124, 4;
	add.s64 	%rd62, %rd62, 16;
	setp.ne.s32 	%p46, %r124, 0;
	@%p46 bra 	$L__BB0_5;
	add.s32 	%r81, %r146, 1;
	add.s32 	%r80, %r147, 1;
	cvt.u64.u32 	%rd63, %r5;
$L__BB0_43:
	setp.eq.s32 	%p47, %r6, 0;
	@%p47 bra 	$L__BB0_60;
	setp.eq.s32 	%p48, %r148, 0;
	mul.wide.s32 	%rd51, %r10, 4;
	add.s64 	%rd52, %rd1, %rd51;
	shl.b64 	%rd53, %rd63, 2;
	add.s64 	%rd11, %rd52, %rd53;
	@%p48 bra 	$L__BB0_46;
	st.global.u32 	[%rd11], %r150;
	mul.wide.u32 	%rd54, %r81, 4;
	add.s64 	%rd55, %rd4, %rd54;
	ld.global.nc.u32 	%r150, [%rd55];
	setp.eq.s32 	%p68, %r149, 0;
	mov.pred 	%p67, 0;
	bra.uni 	$L__BB0_53;
$L__BB0_46:
	setp.eq.s32 	%p50, %r149, 0;
	@%p50 bra 	$L__BB0_48;
	st.global.u32 	[%rd11], %r151;
	mul.wide.u32 	%rd56, %r80, 4;
	add.s64 	%rd57, %rd5, %rd56;
	ld.global.nc.u32 	%r151, [%rd57];
	mov.pred 	%p68, 0;
	mov.pred 	%p67, -1;
	bra.uni 	$L__BB0_53;
$L__BB0_48:
	setp.lt.s32 	%p53, %r150, %r151;
	@%p53 bra 	$L__BB0_51;
	st.global.u32 	[%rd11], %r151;
	setp.eq.s32 	%p56, %r80, %r90;
	mov.pred 	%p68, -1;
	mov.pred 	%p67, 0;
	@%p56 bra 	$L__BB0_53;
	mul.wide.u32 	%rd58, %r80, 4;
	add.s64 	%rd59, %rd5, %rd58;
	ld.global.nc.u32 	%r151, [%rd59];
	mov.pred 	%p67, -1;
	mov.pred 	%p68, %p67;
	bra.uni 	$L__BB0_53;
$L__BB0_51:
	st.global.u32 	[%rd11], %r150;
	setp.eq.s32 	%p60, %r81, %r90;
	mov.pred 	%p68, 0;
	mov.pred 	%p67, -1;
	@%p60 bra 	$L__BB0_53;
	mul.wide.u32 	%rd60, %r81, 4;
	add.s64 	%rd61, %rd4, %rd60;
	ld.global.nc.u32 	%r150, [%rd61];
	mov.pred 	%p67, -1;
	mov.pred 	%p68, %p67;
$L__BB0_53:
	@%p67 bra 	$L__BB0_55;
	st.global.u32 	[%rd11+4], %r150;
	bra.uni 	$L__BB0_60;
$L__BB0_55:
	@%p68 bra 	$L__BB0_57;
	st.global.u32 	[%rd11+4], %r151;
	bra.uni 	$L__BB0_60;
$L__BB0_57:
	setp.lt.s32 	%p62, %r150, %r151;
	@%p62 bra 	$L__BB0_59;
	st.global.u32 	[%rd11+4], %r151;
	bra.uni 	$L__BB0_60;
$L__BB0_59:
	st.global.u32 	[%rd11+4], %r150;
$L__BB0_60:
	add.s32 	%r123, %r123, %r8;
	setp.lt.s32 	%p63, %r123, %r89;
	@%p63 bra 	$L__BB0_3;
$L__BB0_61:
	ret;

}
	// .globl	_Z6cmtestIiEvPKT_S2_PS0_iiiii
.visible .entry _Z6cmtestIiEvPKT_S2_PS0_iiiii(
	.param .u64 .ptr .align 1 _Z6cmtestIiEvPKT_S2_PS0_iiiii_param_0,
	.param .u64 .ptr .align 1 _Z6cmtestIiEvPKT_S2_PS0_iiiii_param_1,
	.param .u64 .ptr .align 1 _Z6cmtestIiEvPKT_S2_PS0_iiiii_param_2,
	.param .u32 _Z6cmtestIiEvPKT_S2_PS0_iiiii_param_3,
	.param .u32 _Z6cmtestIiEvPKT_S2_PS0_iiiii_param_4,
	.param .u32 _Z6cmtestIiEvPKT_S2_PS0_iiiii_param_5,
	.param .u32 _Z6cmtestIiEvPKT_S2_PS0_iiiii_param_6,
	.param .u32 _Z6cmtestIiEvPKT_S2_PS0_iiiii_param_7
)
{
	.reg .pred 	%p<23>;
	.reg .b32 	%r<104>;
	.reg .b64 	%rd<44>;

	ld.param.u64 	%rd7, [_Z6cmtestIiEvPKT_S2_PS0_iiiii_param_1];
	ld.param.u64 	%rd8, [_Z6cmtestIiEvPKT_S2_PS0_iiiii_param_2];
	ld.param.u32 	%r50, [_Z6cmtestIiEvPKT_S2_PS0_iiiii_param_3];
	ld.param.u32 	%r51, [_Z6cmtestIiEvPKT_S2_PS0_iiiii_param_4];
	ld.param.u32 	%r52, [_Z6cmtestIiEvPKT_S2_PS0_iiiii_param_5];
	ld.param.u32 	%r53, [_Z6cmtestIiEvPKT_S2_PS0_iiiii_param_6];
	ld.param.u32 	%r54, [_Z6cmtestIiEvPKT_S2_PS0_iiiii_param_7];
	mov.u32 	%r55, %tid.x;
	mov.u32 	%r1, %ntid.x;
	mov.u32 	%r56, %ctaid.x;
	mad.lo.s32 	%r83, %r1, %r56, %r55;
	setp.ge.s32 	%p2, %r83, %r50;
	@%p2 bra 	$L__BB1_24;
	shl.b32 	%r57, %r51, 1;
	setp.eq.s32 	%p3, %r57, 0;
	@%p3 bra 	$L__BB1_24;
	setp.eq.s32 	%p4, %r51, 0;
	selp.u32 	%r3, 1, 0, %p4;
	neg.s32 	%r4, %r57;
	shl.b32 	%r5, %r54, 1;
	cvta.to.global.u64 	%rd1, %rd7;
	cvta.to.global.u64 	%rd2, %rd8;
	mov.u32 	%r59, %nctaid.x;
	mul.lo.s32 	%r6, %r1, %r59;
$L__BB1_3:
	ld.param.u64 	%rd43, [_Z6cmtestIiEvPKT_S2_PS0_iiiii_param_0];
	cvta.to.global.u64 	%rd9, %rd43;
	mul.wide.s32 	%rd10, %r83, 4;
	add.s64 	%rd3, %rd9, %rd10;
	add.s64 	%rd4, %rd1, %rd10;
	add.s64 	%rd5, %rd2, %rd10;
	ld.global.nc.u32 	%r103, [%rd4];
	ld.global.nc.u32 	%r102, [%rd3];
	mov.b32 	%r85, 0;
	mov.u32 	%r84, %r54;
	mov.u32 	%r86, %r4;
	mov.u32 	%r101, %r3;
	mov.u32 	%r100, %r3;
	mov.u32 	%r99, %r85;
	mov.u32 	%r98, %r85;
$L__BB1_4:
	setp.eq.s32 	%p5, %r100, 0;
	@%p5 bra 	$L__BB1_6;
	mul.wide.u32 	%rd11, %r85, 4;
	add.s64 	%rd12, %rd5, %rd11;
	st.global.u32 	[%rd12], %r102;
	add.s32 	%r19, %r98, 1;
	mad.lo.s32 	%r61, %r52, %r98, %r52;
	mul.wide.u32 	%rd13, %r61, 4;
	add.s64 	%rd14, %rd3, %rd13;
	ld.global.nc.u32 	%r102, [%rd14];
	mov.pred 	%p22, 0;
	mov.u32 	%r98, %r19;
	bra.uni 	$L__BB1_13;
$L__BB1_6:
	setp.eq.s32 	%p7, %r101, 0;
	@%p7 bra 	$L__BB1_8;
	mul.wide.u32 	%rd15, %r85, 4;
	add.s64 	%rd16, %rd5, %rd15;
	st.global.u32 	[%rd16], %r103;
	add.s32 	%r21, %r99, 1;
	mad.lo.s32 	%r63, %r53, %r99, %r53;
	mul.wide.u32 	%rd17, %r63, 4;
	add.s64 	%rd18, %rd4, %rd17;
	ld.global.nc.u32 	%r103, [%rd18];
	mov.b32 	%r101, 1;
	mov.pred 	%p22, -1;
	mov.u32 	%r99, %r21;
	bra.uni 	$L__BB1_13;
$L__BB1_8:
	setp.ge.s32 	%p9, %r102, %r103;
	@%p9 bra 	$L__BB1_11;
	mul.wide.u32 	%rd23, %r85, 4;
	add.s64 	%rd24, %rd5, %rd23;
	st.global.u32 	[%rd24], %r102;
	add.s32 	%r23, %r98, 1;
	setp.eq.s32 	%p14, %r23, %r51;
	mov.b32 	%r101, 1;
	mov.pred 	%p22, -1;
	mov.u32 	%r98, %r51;
	@%p14 bra 	$L__BB1_13;
	mul.lo.s32 	%r69, %r23, %r52;
	mul.wide.u32 	%rd25, %r69, 4;
	add.s64 	%rd26, %rd3, %rd25;
	ld.global.nc.u32 	%r102, [%rd26];
	mov.b32 	%r101, 0;
	mov.u32 	%r98, %r23;
	bra.uni 	$L__BB1_13;
$L__BB1_11:
	mul.wide.u32 	%rd19, %r85, 4;
	add.s64 	%rd20, %rd5, %rd19;
	st.global.u32 	[%rd20], %r103;
	add.s32 	%r25, %r99, 1;
	setp.eq.s32 	%p11, %r25, %r51;
	mov.b32 	%r101, 0;
	mov.pred 	%p22, 0;
	mov.u32 	%r99, %r51;
	@%p11 bra 	$L__BB1_13;
	mul.lo.s32 	%r66, %r25, %r53;
	mul.wide.u32 	%rd21, %r66, 4;
	add.s64 	%rd22, %rd4, %rd21;
	ld.global.nc.u32 	%r103, [%rd22];
	mov.pred 	%p22, -1;
	mov.u32 	%r99, %r25;
$L__BB1_13:
	@%p22 bra 	$L__BB1_15;
	mul.wide.u32 	%rd27, %r84, 4;
	add.s64 	%rd28, %rd5, %rd27;
	st.global.u32 	[%rd28], %r102;
	add.s32 	%r32, %r98, 1;
	mad.lo.s32 	%r71, %r52, %r98, %r52;
	mul.wide.u32 	%rd29, %r71, 4;
	add.s64 	%rd30, %rd3, %rd29;
	ld.global.nc.u32 	%r102, [%rd30];
	mov.b32 	%r100, 1;
	mov.u32 	%r98, %r32;
	bra.uni 	$L__BB1_22;
$L__BB1_15:
	setp.eq.s32 	%p16, %r101, 0;
	@%p16 bra 	$L__BB1_17;
	mul.wide.u32 	%rd31, %r84, 4;
	add.s64 	%rd32, %rd5, %rd31;
	st.global.u32 	[%rd32], %r103;
	add.s32 	%r34, %r99, 1;
	mad.lo.s32 	%r74, %r53, %r99, %r53;
	mul.wide.u32 	%rd33, %r74, 4;
	add.s64 	%rd34, %rd4, %rd33;
	ld.global.nc.u32 	%r103, [%rd34];
	mov.b32 	%r101, 1;
	mov.b32 	%r100, 0;
	mov.u32 	%r99, %r34;
	bra.uni 	$L__BB1_22;
$L__BB1_17:
	setp.lt.s32 	%p17, %r102, %r103;
	@%p17 bra 	$L__BB1_20;
	mul.wide.u32 	%rd35, %r84, 4;
	add.s64 	%rd36, %rd5, %rd35;
	st.global.u32 	[%rd36], %r103;
	add.s32 	%r36, %r99, 1;
	setp.eq.s32 	%p18, %r36, %r51;
	mov.b32 	%r101, 0;
	mov.b32 	%r100, 1;
	mov.u32 	%r99, %r51;
	@%p18 bra 	$L__BB1_22;
	mul.lo.s32 	%r78, %r36, %r53;
	mul.wide.u32 	%rd37, %r78, 4;
	add.s64 	%rd38, %rd4, %rd37;
	ld.global.nc.u32 	%r103, [%rd38];
	mov.b32 	%r100, 0;
	mov.u32 	%r99, %r36;
	mov.u32 	%r101, %r100;
	bra.uni 	$L__BB1_22;
$L__BB1_20:
	mul.wide.u32 	%rd39, %r84, 4;
	add.s64 	%rd40, %rd5, %rd39;
	st.global.u32 	[%rd40], %r102;
	add.s32 	%r38, %r98, 1;
	setp.eq.s32 	%p19, %r38, %r51;
	mov.b32 	%r101, 1;
	mov.b32 	%r100, 0;
	mov.u32 	%r98, %r51;
	@%p19 bra 	$L__BB1_22;
	mul.lo.s32 	%r82, %r38, %r52;
	mul.wide.u32 	%rd41, %r82, 4;
	add.s64 	%rd42, %rd3, %rd41;
	ld.global.nc.u32 	%r102, [%rd42];
	mov.b32 	%r100, 0;
	mov.u32 	%r98, %r38;
	mov.u32 	%r101, %r100;
$L__BB1_22:
	add.s32 	%r86, %r86, 2;
	add.s32 	%r85, %r85, %r5;
	add.s32 	%r84, %r84, %r5;
	setp.ne.s32 	%p20, %r86, 0;
	@%p20 bra 	$L__BB1_4;
	add.s32 	%r83, %r83, %r6;
	setp.lt.s32 	%p21, %r83, %r50;
	@%p21 bra 	$L__BB1_3;
$L__BB1_24:
	ret;

}
	// .globl	_ZN3cub18CUB_300001_SM_10006detail11EmptyKernelIvEEvv
.visible .entry _ZN3cub18CUB_300001_SM_10006detail11EmptyKernelIvEEvv()
{


	ret;

}


// ===== COMPILED SASS (sm_100) =====

	.target	sm_100

	.elftype	@"ET_EXEC"


//--------------------- .note.nv.tkinfo           --------------------------
	.section	.note.nv.tkinfo,"",@"SHT_NOTE"
	.sectionflags	@"SHF_NOTE_NV_TKINFO"
	.tkinfo
        /*0018*/ 	.word	0x00000002
        /*0030*/ 	.string	""
        /*0030*/ 	.string	"ptxas"
        /*0030*/ 	.string	"Cuda compilation tools, release 13.0, V13.0.88"
        /*0030*/ 	.string	"Build cuda_13.0.r13.0/compiler.36424714_0"
        /*0030*/ 	.string	"-arch sm_100 -m 64 "



//--------------------- .note.nv.cuinfo           --------------------------
	.section	.note.nv.cuinfo,"",@"SHT_NOTE"
	.sectionflags	@"SHF_NOTE_NV_CUINFO"
        /*0018*/ 	.short	0x0002
        /*001a*/ 	.short	0x0064
        /*001c*/ 	.short	0x0082
	.zero		2


//--------------------- .nv.info                  --------------------------
	.section	.nv.info,"",@"SHT_CUDA_INFO"
	.align	4


	//----- nvinfo : EIATTR_REGCOUNT
	.align		4
        /*0000*/ 	.byte	0x04, 0x2f
        /*0002*/ 	.short	(.L_46 - .L_45)
	.align		4
.L_45:
        /*0004*/ 	.word	index@(_Z6rmtestIiEvPKT_S2_PS0_ii)
        /*0008*/ 	.word	0x00000016


	//----- nvinfo : EIATTR_FRAME_SIZE
	.align		4
.L_46:
        /*000c*/ 	.byte	0x04, 0x11
        /*000e*/ 	.short	(.L_48 - .L_47)
	.align		4
.L_47:
        /*0010*/ 	.word	index@(_Z6rmtestIiEvPKT_S2_PS0_ii)
        /*0014*/ 	.word	0x00000000


	//----- nvinfo : EIATTR_REGCOUNT
	.align		4
.L_48:
        /*0018*/ 	.byte	0x04, 0x2f
        /*001a*/ 	.short	(.L_50 - .L_49)
	.align		4
.L_49:
        /*001c*/ 	.word	index@(_Z6cmtestIiEvPKT_S2_PS0_iiiii)
        /*0020*/ 	.word	0x0000001a


	//----- nvinfo : EIATTR_FRAME_SIZE
	.align		4
.L_50:
        /*0024*/ 	.byte	0x04, 0x11
        /*0026*/ 	.short	(.L_52 - .L_51)
	.align		4
.L_51:
        /*0028*/ 	.word	index@(_Z6cmtestIiEvPKT_S2_PS0_iiiii)
        /*002c*/ 	.word	0x00000000


	//----- nvinfo : EIATTR_REGCOUNT
	.align		4
.L_52:
        /*0030*/ 	.byte	0x04, 0x2f
        /*0032*/ 	.short	(.L_54 - .L_53)
	.align		4
.L_53:
        /*0034*/ 	.word	index@(_ZN3cub18CUB_300001_SM_10006detail11EmptyKernelIvEEvv)
        /*0038*/ 	.word	0x00000004


	//----- nvinfo : EIATTR_FRAME_SIZE
	.align		4
.L_54:
        /*003c*/ 	.byte	0x04, 0x11
        /*003e*/ 	.short	(.L_56 - .L_55)
	.align		4
.L_55:
        /*0040*/ 	.word	index@(_ZN3cub18CUB_300001_SM_10006detail11EmptyKernelIvEEvv)
        /*0044*/ 	.word	0x00000000


	//----- nvinfo : EIATTR_MIN_STACK_SIZE
	.align		4
.L_56:
        /*0048*/ 	.byte	0x04, 0x12
        /*004a*/ 	.short	(.L_58 - .L_57)
	.align		4
.L_57:
        /*004c*/ 	.word	index@(_ZN3cub18CUB_300001_SM_10006detail11EmptyKernelIvEEvv)
        /*0050*/ 	.word	0x00000000


	//----- nvinfo : EIATTR_MIN_STACK_SIZE
	.align		4
.L_58:
        /*0054*/ 	.byte	0x04, 0x12
        /*0056*/ 	.short	(.L_60 - .L_59)
	.align		4
.L_59:
        /*0058*/ 	.word	index@(_Z6cmtestIiEvPKT_S2_PS0_iiiii)
        /*005c*/ 	.word	0x00000000


	//----- nvinfo : EIATTR_MIN_STACK_SIZE
	.align		4
.L_60:
        /*0060*/ 	.byte	0x04, 0x12
        /*0062*/ 	.short	(.L_62 - .L_61)
	.align		4
.L_61:
        /*0064*/ 	.word	index@(_Z6rmtestIiEvPKT_S2_PS0_ii)
        /*0068*/ 	.word	0x00000000
.L_62:


//--------------------- .nv.compat                --------------------------
	.section	.nv.compat,"",@"SHT_CUDA_COMPAT_INFO"
	.align	4
        /*0000*/ 	.byte	0x02, 0x09, 0x00, 0x00, 0x02, 0x02, 0x01, 0x00, 0x02, 0x05, 0x05, 0x00, 0x03, 0x07, 0x01, 0x01
        /*0010*/ 	.byte	0x02, 0x03, 0x00, 0x00, 0x02, 0x06, 0x01, 0x00, 0x04, 0x0b, 0x08, 0x00, 0x09, 0x00, 0x00, 0x00
        /*0020*/ 	.byte	0x00, 0x00, 0x00, 0x00


//--------------------- .nv.info._ZN3cub18CUB_300001_SM_10006detail11EmptyKernelIvEEvv --------------------------
	.section	.nv.info._ZN3cub18CUB_300001_SM_10006detail11EmptyKernelIvEEvv,"",@"SHT_CUDA_INFO"
	.sectionflags	@""
	.align	4


	//----- nvinfo : EIATTR_CUDA_API_VERSION
	.align		4
        /*0000*/ 	.byte	0x04, 0x37
        /*0002*/ 	.short	(.L_64 - .L_63)
.L_63:
        /*0004*/ 	.word	0x00000082


	//----- nvinfo : EIATTR_SPARSE_MMA_MASK
	.align		4
.L_64:
        /*0008*/ 	.byte	0x03, 0x50
        /*000a*/ 	.short	0x0000


	//----- nvinfo : EIATTR_MAXREG_COUNT
	.align		4
        /*000c*/ 	.byte	0x03, 0x1b
        /*000e*/ 	.short	0x00ff


	//----- nvinfo : EIATTR_MERCURY_ISA_VERSION
	.align		4
        /*0010*/ 	.byte	0x03, 0x5f
        /*0012*/ 	.short	0x0101


	//----- nvinfo : EIATTR_VRC_CTA_INIT_COUNT
	.align		4
        /*0014*/ 	.byte	0x02, 0x4a
	.zero		1
	.zero		1


	//----- nvinfo : EIATTR_EXIT_INSTR_OFFSETS
	.align		4
        /*0018*/ 	.byte	0x04, 0x1c
        /*001a*/ 	.short	(.L_66 - .L_65)


	//   ....[0]....
.L_65:
        /*001c*/ 	.word	0x00000010


	//----- nvinfo : EIATTR_SW_WAR
	.align		4
.L_66:
        /*0020*/ 	.byte	0x04, 0x36
        /*0022*/ 	.short	(.L_68 - .L_67)
.L_67:
        /*0024*/ 	.word	0x00000008
.L_68:


//--------------------- .nv.info._Z6cmtestIiEvPKT_S2_PS0_iiiii --------------------------
	.section	.nv.info._Z6cmtestIiEvPKT_S2_PS0_iiiii,"",@"SHT_CUDA_INFO"
	.sectionflags	@""
	.align	4


	//----- nvinfo : EIATTR_CUDA_API_VERSION
	.align		4
        /*0000*/ 	.byte	0x04, 0x37
        /*0002*/ 	.short	(.L_70 - .L_69)
.L_69:
        /*0004*/ 	.word	0x00000082


	//----- nvinfo : EIATTR_KPARAM_INFO
	.align		4
.L_70:
        /*0008*/ 	.byte	0x04, 0x17
        /*000a*/ 	.short	(.L_72 - .L_71)
.L_71:
        /*000c*/ 	.word	0x00000000
        /*0010*/ 	.short	0x0007
        /*0012*/ 	.short	0x0028
        /*0014*/ 	.byte	0x00, 0xf0, 0x11, 0x00


	//----- nvinfo : EIATTR_KPARAM_INFO
	.align		4
.L_72:
        /*0018*/ 	.byte	0x04, 0x17
        /*001a*/ 	.short	(.L_74 - .L_73)
.L_73:
        /*001c*/ 	.word	0x00000000
        /*0020*/ 	.short	0x0006
        /*0022*/ 	.short	0x0024
        /*0024*/ 	.byte	0x00, 0xf0, 0x11, 0x00


	//----- nvinfo : EIATTR_KPARAM_INFO
	.align		4
.L_74:
        /*0028*/ 	.byte	0x04, 0x17
        /*002a*/ 	.short	(.L_76 - .L_75)
.L_75:
        /*002c*/ 	.word	0x00000000
        /*0030*/ 	.short	0x0005
        /*0032*/ 	.short	0x0020
        /*0034*/ 	.byte	0x00, 0xf0, 0x11, 0x00


	//----- nvinfo : EIATTR_KPARAM_INFO
	.align		4
.L_76:
        /*0038*/ 	.byte	0x04, 0x17
        /*003a*/ 	.short	(.L_78 - .L_77)
.L_77:
        /*003c*/ 	.word	0x00000000
        /*0040*/ 	.short	0x0004
        /*0042*/ 	.short	0x001c
        /*0044*/ 	.byte	0x00, 0xf0, 0x11, 0x00


	//----- nvinfo : EIATTR_KPARAM_INFO
	.align		4
.L_78:
        /*0048*/ 	.byte	0x04, 0x17
        /*004a*/ 	.short	(.L_80 - .L_79)
.L_79:
        /*004c*/ 	.word	0x00000000
        /*0050*/ 	.short	0x0003
        /*0052*/ 	.short	0x0018
        /*0054*/ 	.byte	0x00, 0xf0, 0x11, 0x00


	//----- nvinfo : EIATTR_KPARAM_INFO
	.align		4
.L_80:
        /*0058*/ 	.byte	0x04, 0x17
        /*005a*/ 	.short	(.L_82 - .L_81)
.L_81:
        /*005c*/ 	.word	0x00000000
        /*0060*/ 	.short	0x0002
        /*0062*/ 	.short	0x0010
        /*0064*/ 	.byte	0x00, 0xf5, 0x21, 0x00


	//----- nvinfo : EIATTR_KPARAM_INFO
	.align		4
.L_82:
        /*0068*/ 	.byte	0x04, 0x17
        /*006a*/ 	.short	(.L_84 - .L_83)
.L_83:
        /*006c*/ 	.word	0x00000000
        /*0070*/ 	.short	0x0001
        /*0072*/ 	.short	0x0008
        /*0074*/ 	.byte	0x00, 0xf5, 0x21, 0x00


	//----- nvinfo : EIATTR_KPARAM_INFO
	.align		4
.L_84:
        /*0078*/ 	.byte	0x04, 0x17
        /*007a*/ 	.short	(.L_86 - .L_85)
.L_85:
        /*007c*/ 	.word	0x00000000
        /*0080*/ 	.short	0x0000
        /*0082*/ 	.short	0x0000
        /*0084*/ 	.byte	0x00, 0xf5, 0x21, 0x00


	//----- nvinfo : EIATTR_SPARSE_MMA_MASK
	.align		4
.L_86:
        /*0088*/ 	.byte	0x03, 0x50
        /*008a*/ 	.short	0x0000


	//----- nvinfo : EIATTR_MAXREG_COUNT
	.align		4
        /*008c*/ 	.byte	0x03, 0x1b
        /*008e*/ 	.short	0x00ff


	//----- nvinfo : EIATTR_MERCURY_ISA_VERSION
	.align		4
        /*0090*/ 	.byte	0x03, 0x5f
        /*0092*/ 	.short	0x0101


	//----- nvinfo : EIATTR_VRC_CTA_INIT_COUNT
	.align		4
        /*0094*/ 	.byte	0x02, 0x4a
	.zero		1
	.zero		1


	//----- nvinfo : EIATTR_EXIT_INSTR_OFFSETS
	.align		4
        /*0098*/ 	.byte	0x04, 0x1c
        /*009a*/ 	.short	(.L_88 - .L_87)


	//   ....[0]....
.L_87:
        /*009c*/ 	.word	0x00000070


	//   ....[1]....
        /*00a0*/ 	.word	0x000000b0


	//   ....[2]....
        /*00a4*/ 	.word	0x000009c0


	//----- nvinfo : EIATTR_CRS_STACK_SIZE
	.align		4
.L_88:
        /*00a8*/ 	.byte	0x04, 0x1e
        /*00aa*/ 	.short	(.L_90 - .L_89)
.L_89:
        /*00ac*/ 	.word	0x00000000


	//----- nvinfo : EIATTR_CBANK_PARAM_SIZE
	.align		4
.L_90:
        /*00b0*/ 	.byte	0x03, 0x19
        /*00b2*/ 	.short	0x002c


	//----- nvinfo : EIATTR_PARAM_CBANK
	.align		4
        /*00b4*/ 	.byte	0x04, 0x0a
        /*00b6*/ 	.short	(.L_92 - .L_91)
	.align		4
.L_91:
        /*00b8*/ 	.word	index@(.nv.constant0._Z6cmtestIiEvPKT_S2_PS0_iiiii)
        /*00bc*/ 	.short	0x0380
        /*00be*/ 	.short	0x002c


	//----- nvinfo : EIATTR_SW_WAR
	.align		4
.L_92:
        /*00c0*/ 	.byte	0x04, 0x36
        /*00c2*/ 	.short	(.L_94 - .L_93)
.L_93:
        /*00c4*/ 	.word	0x00000008
.L_94:


//--------------------- .nv.info._Z6rmtestIiEvPKT_S2_PS0_ii --------------------------
	.section	.nv.info._Z6rmtestIiEvPKT_S2_PS0_ii,"",@"SHT_CUDA_INFO"
	.sectionflags	@""
	.align	4


	//----- nvinfo : EIATTR_CUDA_API_VERSION
	.align		4
        /*0000*/ 	.byte	0x04, 0x37
        /*0002*/ 	.short	(.L_96 - .L_95)
.L_95:
        /*0004*/ 	.word	0x00000082


	//----- nvinfo : EIATTR_KPARAM_INFO
	.align		4
.L_96:
        /*0008*/ 	.byte	0x04, 0x17
        /*000a*/ 	.short	(.L_98 - .L_97)
.L_97:
        /*000c*/ 	.word	0x00000000
        /*0010*/ 	.short	0x0004
        /*0012*/ 	.short	0x001c
        /*0014*/ 	.byte	0x00, 0xf0, 0x11, 0x00


	//----- nvinfo : EIATTR_KPARAM_INFO
	.align		4
.L_98:
        /*0018*/ 	.byte	0x04, 0x17
        /*001a*/ 	.short	(.L_100 - .L_99)
.L_99:
        /*001c*/ 	.word	0x00000000
        /*0020*/ 	.short	0x0003
        /*0022*/ 	.short	0x0018
        /*0024*/ 	.byte	0x00, 0xf0, 0x11, 0x00


	//----- nvinfo : EIATTR_KPARAM_INFO
	.align		4
.L_100:
        /*0028*/ 	.byte	0x04, 0x17
        /*002a*/ 	.short	(.L_102 - .L_101)
.L_101:
        /*002c*/ 	.word	0x00000000
        /*0030*/ 	.short	0x0002
        /*0032*/ 	.short	0x0010
        /*0034*/ 	.byte	0x00, 0xf5, 0x21, 0x00


	//----- nvinfo : EIATTR_KPARAM_INFO
	.align		4
.L_102:
        /*0038*/ 	.byte	0x04, 0x17
        /*003a*/ 	.short	(.L_104 - .L_103)
.L_103:
        /*003c*/ 	.word	0x00000000
        /*0040*/ 	.short	0x0001
        /*0042*/ 	.short	0x0008
        /*0044*/ 	.byte	0x00, 0xf5, 0x21, 0x00


	//----- nvinfo : EIATTR_KPARAM_INFO
	.align		4
.L_104:
        /*0048*/ 	.byte	0x04, 0x17
        /*004a*/ 	.short	(.L_106 - .L_105)
.L_105:
        /*004c*/ 	.word	0x00000000
        /*0050*/ 	.short	0x0000
        /*0052*/ 	.short	0x0000
        /*0054*/ 	.byte	0x00, 0xf5, 0x21, 0x00


	//----- nvinfo : EIATTR_SPARSE_MMA_MASK
	.align		4
.L_106:
        /*0058*/ 	.byte	0x03, 0x50
        /*005a*/ 	.short	0x0000


	//----- nvinfo : EIATTR_MAXREG_COUNT
	.align		4
        /*005c*/ 	.byte	0x03, 0x1b
        /*005e*/ 	.short	0x00ff


	//----- nvinfo : EIATTR_MERCURY_ISA_VERSION
	.align		4
        /*0060*/ 	.byte	0x03, 0x5f
        /*0062*/ 	.short	0x0101


	//----- nvinfo : EIATTR_VRC_CTA_INIT_COUNT
	.align		4
        /*0064*/ 	.byte	0x02, 0x4a
	.zero		1
	.zero		1


	//----- nvinfo : EIATTR_EXIT_INSTR_OFFSETS
	.align		4
        /*0068*/ 	.byte	0x04, 0x1c
        /*006a*/ 	.short	(.L_108 - .L_107)


	//   ....[0]....
.L_107:
        /*006c*/ 	.word	0x00000070


	//   ....[1]....
        /*0070*/ 	.word	0x000000b0


	//   ....[2]....
        /*0074*/ 	.word	0x00001270


	//----- nvinfo : EIATTR_CRS_STACK_SIZE
	.align		4
.L_108:
        /*0078*/ 	.byte	0x04, 0x1e
        /*007a*/ 	.short	(.L_110 - .L_109)
.L_109:
        /*007c*/ 	.word	0x00000000


	//----- nvinfo : EIATTR_CBANK_PARAM_SIZE
	.align		4
.L_110:
        /*0080*/ 	.byte	0x03, 0x19
        /*0082*/ 	.short	0x0020


	//----- nvinfo : EIATTR_PARAM_CBANK
	.align		4
        /*0084*/ 	.byte	0x04, 0x0a
        /*0086*/ 	.short	(.L_112 - .L_111)
	.align		4
.L_111:
        /*0088*/ 	.word	index@(.nv.constant0._Z6rmtestIiEvPKT_S2_PS0_ii)
        /*008c*/ 	.short	0x0380
        /*008e*/ 	.short	0x0020


	//----- nvinfo : EIATTR_SW_WAR
	.align		4
.L_112:
        /*0090*/ 	.byte	0x04, 0x36
        /*0092*/ 	.short	(.L_114 - .L_113)
.L_113:
        /*0094*/ 	.word	0x00000008
.L_114:


//--------------------- .nv.callgraph             --------------------------
	.section	.nv.callgraph,"",@"SHT_CUDA_CALLGRAPH"
	.align	4
	.sectionentsize	8
	.align		4
        /*0000*/ 	.word	0x00000000
	.align		4
        /*0004*/ 	.word	0xffffffff
	.align		4
        /*0008*/ 	.word	0x00000000
	.align		4
        /*000c*/ 	.word	0xfffffffe
	.align		4
        /*0010*/ 	.word	0x00000000
	.align		4
        /*0014*/ 	.word	0xfffffffd
	.align		4
        /*0018*/ 	.word	0x00000000
	.align		4
        /*001c*/ 	.word	0xfffffffc


//--------------------- .nv.constant4             --------------------------
	.section	.nv.constant4,"a",@progbits
	.align	8
	.align		8
.nv.constant4:
        /*0000*/ 	.dword	_ZN34_INTERNAL_152f621f_4_k_cu_d74234b74cuda3std3__45__cpo5beginE
	.align		8
        /*0008*/ 	.dword	_ZN34_INTERNAL_152f621f_4_k_cu_d74234b74cuda3std3__45__cpo3endE
	.align		8
        /*0010*/ 	.dword	_ZN34_INTERNAL_152f621f_4_k_cu_d74234b74cuda3std3__45__cpo6cbeginE
	.align		8
        /*0018*/ 	.dword	_ZN34_INTERNAL_152f621f_4_k_cu_d74234b74cuda3std3__45__cpo4cendE
	.align		8
        /*0020*/ 	.dword	_ZN34_INTERNAL_152f621f_4_k_cu_d74234b74cuda3std3__45__cpo6rbeginE
	.align		8
        /*0028*/ 	.dword	_ZN34_INTERNAL_152f621f_4_k_cu_d74234b74cuda3std3__45__cpo4rendE
	.align		8
        /*0030*/ 	.dword	_ZN34_INTERNAL_152f621f_4_k_cu_d74234b74cuda3std3__45__cpo7crbeginE
	.align		8
        /*0038*/ 	.dword	_ZN34_INTERNAL_152f621f_4_k_cu_d74234b74cuda3std3__45__cpo5crendE
	.align		8
        /*0040*/ 	.dword	_ZN34_INTERNAL_152f621f_4_k_cu_d74234b74cuda3std3__436_GLOBAL__N__152f621f_4_k_cu_d74234b76ignoreE
	.align		8
        /*0048*/ 	.dword	_ZN34_INTERNAL_152f621f_4_k_cu_d74234b74cuda3std3__419piecewise_constructE
	.align		8
        /*0050*/ 	.dword	_ZN34_INTERNAL_152f621f_4_k_cu_d74234b74cuda3std3__48in_placeE
	.align		8
        /*0058*/ 	.dword	_ZN34_INTERNAL_152f621f_4_k_cu_d74234b74cuda3std3__420unreachable_sentinelE
	.align		8
        /*0060*/ 	.dword	_ZN34_INTERNAL_152f621f_4_k_cu_d74234b74cuda3std3__47nulloptE
	.align		8
        /*0068*/ 	.dword	_ZN34_INTERNAL_152f621f_4_k_cu_d74234b74cuda3std3__48unexpectE
	.align		8
        /*0070*/ 	.dword	_ZN34_INTERNAL_152f621f_4_k_cu_d74234b74cuda3std6ranges3__45__cpo4swapE
	.align		8
        /*0078*/ 	.dword	_ZN34_INTERNAL_152f621f_4_k_cu_d74234b74cuda3std6ranges3__45__cpo9iter_moveE
	.align		8
        /*0080*/ 	.dword	_ZN34_INTERNAL_152f621f_4_k_cu_d74234b74cuda3std6ranges3__45__cpo5beginE
	.align		8
        /*0088*/ 	.dword	_ZN34_INTERNAL_152f621f_4_k_cu_d74234b74cuda3std6ranges3__45__cpo3endE
	.align		8
        /*0090*/ 	.dword	_ZN34_INTERNAL_152f621f_4_k_cu_d74234b74cuda3std6ranges3__45__cpo6cbeginE
	.align		8
        /*0098*/ 	.dword	_ZN34_INTERNAL_152f621f_4_k_cu_d74234b74cuda3std6ranges3__45__cpo4cendE
	.align		8
        /*00a0*/ 	.dword	_ZN34_INTERNAL_152f621f_4_k_cu_d74234b74cuda3std6ranges3__45__cpo7advanceE
	.align		8
        /*00a8*/ 	.dword	_ZN34_INTERNAL_152f621f_4_k_cu_d74234b74cuda3std6ranges3__45__cpo9iter_swapE
	.align		8
        /*00b0*/ 	.dword	_ZN34_INTERNAL_152f621f_4_k_cu_d74234b74cuda3std6ranges3__45__cpo4nextE
	.align		8
        /*00b8*/ 	.dword	_ZN34_INTERNAL_152f621f_4_k_cu_d74234b74cuda3std6ranges3__45__cpo4prevE
	.align		8
        /*00c0*/ 	.dword	_ZN34_INTERNAL_152f621f_4_k_cu_d74234b74cuda3std6ranges3__45__cpo4dataE
	.align		8
        /*00c8*/ 	.dword	_ZN34_INTERNAL_152f621f_4_k_cu_d74234b74cuda3std6ranges3__45__cpo5cdataE
	.align		8
        /*00d0*/ 	.dword	_ZN34_INTERNAL_152f621f_4_k_cu_d74234b74cuda3std6ranges3__45__cpo4sizeE
	.align		8
        /*00d8*/ 	.dword	_ZN34_INTERNAL_152f621f_4_k_cu_d74234b74cuda3std6ranges3__45__cpo5ssizeE
	.align		8
        /*00e0*/ 	.dword	_ZN34_INTERNAL_152f621f_4_k_cu_d74234b74cuda3std6ranges3__45__cpo8distanceE
	.align		8
        /*00e8*/ 	.dword	_ZN34_INTERNAL_152f621f_4_k_cu_d74234b76thrust24THRUST_300001_SM_1000_NS8cuda_cub3parE
	.align		8
        /*00f0*/ 	.dword	_ZN34_INTERNAL_152f621f_4_k_cu_d74234b76thrust24THRUST_300001_SM_1000_NS8cuda_cub10par_nosyncE
	.align		8
        /*00f8*/ 	.dword	_ZN34_INTERNAL_152f621f_4_k_cu_d74234b76thrust24THRUST_300001_SM_1000_NS6system6detail10sequential3seqE
	.align		8
        /*0100*/ 	.dword	_ZN34_INTERNAL_152f621f_4_k_cu_d74234b76thrust24THRUST_300001_SM_1000_NS6system3cpp3parE
	.align		8
        /*0108*/ 	.dword	_ZN34_INTERNAL_152f621f_4_k_cu_d74234b76thrust24THRUST_300001_SM_1000_NS12placeholders2_1E
	.align		8
        /*0110*/ 	.dword	_ZN34_INTERNAL_152f621f_4_k_cu_d74234b76thrust24THRUST_300001_SM_1000_NS12placeholders2_2E
	.align		8
        /*0118*/ 	.dword	_ZN34_INTERNAL_152f621f_4_k_cu_d74234b76thrust24THRUST_300001_SM_1000_NS12placeholders2_3E
	.align		8
        /*0120*/ 	.dword	_ZN34_INTERNAL_152f621f_4_k_cu_d74234b76thrust24THRUST_300001_SM_1000_NS12placeholders2_4E
	.align		8
        /*0128*/ 	.dword	_ZN34_INTERNAL_152f621f_4_k_cu_d74234b76thrust24THRUST_300001_SM_1000_NS12placeholders2_5E
	.align		8
        /*0130*/ 	.dword	_ZN34_INTERNAL_152f621f_4_k_cu_d74234b76thrust24THRUST_300001_SM_1000_NS12placeholders2_6E
	.align		8
        /*0138*/ 	.dword	_ZN34_INTERNAL_152f621f_4_k_cu_d74234b76thrust24THRUST_300001_SM_1000_NS12placeholders2_7E
	.align		8
        /*0140*/ 	.dword	_ZN34_INTERNAL_152f621f_4_k_cu_d74234b76thrust24THRUST_300001_SM_1000_NS12placeholders2_8E
	.align		8
        /*0148*/ 	.dword	_ZN34_INTERNAL_152f621f_4_k_cu_d74234b76thrust24THRUST_300001_SM_1000_NS12placeholders2_9E
	.align		8
        /*0150*/ 	.dword	_ZN34_INTERNAL_152f621f_4_k_cu_d74234b76thrust24THRUST_300001_SM_1000_NS12placeholders3_10E
	.align		8
        /*0158*/ 	.dword	_ZN34_INTERNAL_152f621f_4_k_cu_d74234b76thrust24THRUST_300001_SM_1000_NS3seqE
	.align		8
        /*0160*/ 	.dword	_ZN34_INTERNAL_152f621f_4_k_cu_d74234b76thrust24THRUST_300001_SM_1000_NS6deviceE


//--------------------- .text._ZN3cub18CUB_300001_SM_10006detail11EmptyKernelIvEEvv --------------------------
	.section	.text._ZN3cub18CUB_300001_SM_10006detail11EmptyKernelIvEEvv,"ax",@progbits
	.align	128
        .global         _ZN3cub18CUB_300001_SM_10006detail11EmptyKernelIvEEvv
        .type           _ZN3cub18CUB_300001_SM_10006detail11EmptyKernelIvEEvv,@function
        .size           _ZN3cub18CUB_300001_SM_10006detail11EmptyKernelIvEEvv,(.L_x_43 - _ZN3cub18CUB_300001_SM_10006detail11EmptyKernelIvEEvv)
        .other          _ZN3cub18CUB_300001_SM_10006detail11EmptyKernelIvEEvv,@"STO_CUDA_ENTRY STV_DEFAULT"
_ZN3cub18CUB_300001_SM_10006detail11EmptyKernelIvEEvv:
.text._ZN3cub18CUB_300001_SM_10006detail11EmptyKernelIvEEvv:
[----:B------:R-:W-:Y:S01]  /*0000*/  LDC R1, c[0x0][0x37c] ;  /* 0x0000df00ff017b82 */ /* 0x000fe20000000800 */
[----:B------:R-:W-:Y:S05]  /*0010*/  EXIT ;  /* 0x000000000000794d */ /* 0x000fea0003800000 */
.L_x_0:
[----:B------:R-:W-:-:S00]  /*0020*/  BRA `(.L_x_0) ;  /* 0xfffffffc00fc7947 */ /* 0x000fc0000383ffff */
[----:B------:R-:W-:-:S00]  /*0030*/  NOP ;  /* 0x0000000000007918 */ /* 0x000fc00000000000 */
        /* <DEDUP_REMOVED lines=12> */
.L_x_43:


//--------------------- .text._Z6cmtestIiEvPKT_S2_PS0_iiiii --------------------------
	.section	.text._Z6cmtestIiEvPKT_S2_PS0_iiiii,"ax",@progbits
	.align	128
        .global         _Z6cmtestIiEvPKT_S2_PS0_iiiii
        .type           _Z6cmtestIiEvPKT_S2_PS0_iiiii,@function
        .size           _Z6cmtestIiEvPKT_S2_PS0_iiiii,(.L_x_44 - _Z6cmtestIiEvPKT_S2_PS0_iiiii)
        .other          _Z6cmtestIiEvPKT_S2_PS0_iiiii,@"STO_CUDA_ENTRY STV_DEFAULT"
_Z6cmtestIiEvPKT_S2_PS0_iiiii:
.text._Z6cmtestIiEvPKT_S2_PS0_iiiii:
[----:B------:R-:W-:Y:S01]  /*0000*/  LDC R1, c[0x0][0x37c] ;  /* 0x0000df00ff017b82 */ /* 0x000fe20000000800 */
[----:B------:R-:W0:Y:S01]  /*0010*/  S2R R0, SR_TID.X ;  /* 0x0000000000007919 */ /* 0x000e220000002100 */
[----:B------:R-:W0:Y:S01]  /*0020*/  LDCU UR8, c[0x0][0x360] ;  /* 0x00006c00ff0877ac */ /* 0x000e220008000800 */
[----:B------:R-:W0:Y:S01]  /*0030*/  S2R R3, SR_CTAID.X ;  /* 0x0000000000037919 */ /* 0x000e220000002500 */
[----:B------:R-:W1:Y:S01]  /*0040*/  LDCU UR4, c[0x0][0x398] ;  /* 0x00007300ff0477ac */ /* 0x000e620008000800 */
[----:B0-----:R-:W-:-:S05]  /*0050*/  IMAD R0, R3, UR8, R0 ;  /* 0x0000000803007c24 */ /* 0x001fca000f8e0200 */
[----:B-1----:R-:W-:-:S13]  /*0060*/  ISETP.GE.AND P0, PT, R0, UR4, PT ;  /* 0x0000000400007c0c */ /* 0x002fda000bf06270 */
[----:B------:R-:W-:Y:S05]  /*0070*/  @P0 EXIT ;  /* 0x000000000000094d */ /* 0x000fea0003800000 */
[----:B------:R-:W0:Y:S02]  /*0080*/  LDCU UR6, c[0x0][0x39c] ;  /* 0x00007380ff0677ac */ /* 0x000e240008000800 */
[----:B0-----:R-:W-:-:S06]  /*0090*/  USHF.L.U32 UR4, UR6, 0x1, URZ ;  /* 0x0000000106047899 */ /* 0x001fcc00080006ff */
[----:B------:R-:W-:-:S13]  /*00a0*/  ISETP.NE.AND P0, PT, RZ, UR4, PT ;  /* 0x00000004ff007c0c */ /* 0x000fda000bf05270 */
[----:B------:R-:W-:Y:S05]  /*00b0*/  @!P0 EXIT ;  /* 0x000000000000894d */ /* 0x000fea0003800000 */
[----:B------:R-:W0:Y:S01]  /*00c0*/  LDCU UR5, c[0x0][0x370] ;  /* 0x00006e00ff0577ac */ /* 0x000e220008000800 */
[----:B------:R-:W-:Y:S02]  /*00d0*/  UISETP.NE.AND UP0, UPT, UR6, URZ, UPT ;  /* 0x000000ff0600728c */ /* 0x000fe4000bf05270 */
[----:B------:R-:W-:Y:S01]  /*00e0*/  UIADD3 UR6, UPT, UPT, -UR4, URZ, URZ ;  /* 0x000000ff04067290 */ /* 0x000fe2000fffe1ff */
[----:B------:R-:W1:Y:S01]  /*00f0*/  LDCU.64 UR10, c[0x0][0x358] ;  /* 0x00006b00ff0a77ac */ /* 0x000e620008000a00 */
[----:B------:R-:W2:Y:S01]  /*0100*/  LDCU UR13, c[0x0][0x39c] ;  /* 0x00007380ff0d77ac */ /* 0x000ea20008000800 */
[----:B------:R-:W3:Y:S01]  /*0110*/  LDCU UR12, c[0x0][0x3a4] ;  /* 0x00007480ff0c77ac */ /* 0x000ee20008000800 */
[----:B------:R-:W4:Y:S01]  /*0120*/  LDCU UR9, c[0x0][0x3a0] ;  /* 0x00007400ff0977ac */ /* 0x000f220008000800 */
[----:B------:R-:W-:Y:S02]  /*0130*/  USEL UR7, URZ, 0x1, UP0 ;  /* 0x00000001ff077887 */ /* 0x000fe40008000000 */
[----:B0-----:R-:W-:-:S12]  /*0140*/  UIMAD UR4, UR8, UR5, URZ ;  /* 0x00000005080472a4 */ /* 0x001fd8000f8e02ff */
.L_x_11:
[----:B------:R-:W0:Y:S01]  /*0150*/  LDC.64 R12, c[0x0][0x380] ;  /* 0x0000e000ff0c7b82 */ /* 0x000e220000000a00 */
[----:B--2---:R-:W2:Y:S07]  /*0160*/  LDCU UR8, c[0x0][0x398] ;  /* 0x00007300ff0877ac */ /* 0x004eae0008000800 */
[----:B---3--:R-:W3:Y:S08]  /*0170*/  LDC.64 R14, c[0x0][0x388] ;  /* 0x0000e200ff0e7b82 */ /* 0x008ef00000000a00 */
[----:B----4-:R-:W4:Y:S01]  /*0180*/  LDC.64 R16, c[0x0][0x390] ;  /* 0x0000e400ff107b82 */ /* 0x010f220000000a00 */
[----:B0-----:R-:W-:-:S07]  /*0190*/  IMAD.WIDE R12, R0, 0x4, R12 ;  /* 0x00000004000c7825 */ /* 0x001fce00078e020c */
[----:B------:R-:W0:Y:S01]  /*01a0*/  LDC R4, c[0x0][0x3a4] ;  /* 0x0000e900ff047b82 */ /* 0x000e220000000800 */
[----:B-1---5:R1:W5:Y:S01]  /*01b0*/  LDG.E.CONSTANT R2, desc[UR10][R12.64] ;  /* 0x0000000a0c027981 */ /* 0x022362000c1e9900 */
[----:B---3--:R-:W-:-:S06]  /*01c0*/  IMAD.WIDE R14, R0, 0x4, R14 ;  /* 0x00000004000e7825 */ /* 0x008fcc00078e020e */
[----:B------:R-:W3:Y:S01]  /*01d0*/  LDC R5, c[0x0][0x3a0] ;  /* 0x0000e800ff057b82 */ /* 0x000ee20000000800 */
[----:B------:R1:W5:Y:S01]  /*01e0*/  LDG.E.CONSTANT R3, desc[UR10][R14.64] ;  /* 0x0000000a0e037981 */ /* 0x000362000c1e9900 */
[----:B------:R-:W1:Y:S06]  /*01f0*/  LDCU UR5, c[0x0][0x3a8] ;  /* 0x00007500ff0577ac */ /* 0x000e6c0008000800 */
[----:B------:R-:W0:Y:S01]  /*0200*/  LDC R6, c[0x0][0x3a8] ;  /* 0x0000ea00ff067b82 */ /* 0x000e220000000800 */
[----:B----4-:R-:W-:Y:S01]  /*0210*/  IMAD.WIDE R16, R0, 0x4, R16 ;  /* 0x0000000400107825 */ /* 0x010fe200078e0210 */
[----:B------:R-:W-:-:S02]  /*0220*/  PLOP3.LUT P1, PT, PT, PT, UP0, 0x80, 0x8 ;  /* 0x000000000008781c */ /* 0x000fc40003f2f008 */
[----:B------:R-:W-:Y:S01]  /*0230*/  IADD3 R0, PT, PT, R0, UR4, RZ ;  /* 0x0000000400007c10 */ /* 0x000fe2000fffe0ff */
[----:B------:R-:W-:Y:S01]  /*0240*/  HFMA2 R11, -RZ, RZ, 0, 0 ;  /* 0x00000000ff0b7431 */ /* 0x000fe200000001ff */
[----:B------:R-:W-:Y:S01]  /*0250*/  PLOP3.LUT P1, PT, P1, PT, PT, 0x8, 0x80 ;  /* 0x000000000080781c */ /* 0x000fe20000f2e170 */
[----:B------:R-:W-:Y:S01]  /*0260*/  IMAD.MOV.U32 R7, RZ, RZ, RZ ;  /* 0x000000ffff077224 */ /* 0x000fe200078e00ff */
[----:B--2---:R-:W-:Y:S01]  /*0270*/  ISETP.GE.AND P2, PT, R0, UR8, PT ;  /* 0x0000000800007c0c */ /* 0x004fe2000bf46270 */
[----:B------:R-:W-:Y:S01]  /*0280*/  IMAD.U32 R22, RZ, RZ, UR7 ;  /* 0x00000007ff167e24 */ /* 0x000fe2000f8e00ff */
[----:B------:R-:W-:Y:S01]  /*0290*/  MOV R10, UR6 ;  /* 0x00000006000a7c02 */ /* 0x000fe20008000f00 */
[----:B------:R-:W-:Y:S01]  /*02a0*/  IMAD.MOV.U32 R8, RZ, RZ, RZ ;  /* 0x000000ffff087224 */ /* 0x000fe200078e00ff */
[----:B-1----:R-:W-:-:S09]  /*02b0*/  MOV R9, UR5 ;  /* 0x0000000500097c02 */ /* 0x002fd20008000f00 */
.L_x_10:
[----:B-1----:R-:W1:Y:S01]  /*02c0*/  @P1 LDC R19, c[0x0][0x3a0] ;  /* 0x0000e800ff131b82 */ /* 0x002e620000000800 */
[----:B--2-4-:R-:W-:-:S05]  /*02d0*/  @P1 IMAD.WIDE.U32 R20, R7, 0x4, R16 ;  /* 0x0000000407141825 */ /* 0x014fca00078e0010 */
[----:B-----5:R2:W-:Y:S01]  /*02e0*/  @P1 STG.E desc[UR10][R20.64], R2 ;  /* 0x0000000214001986 */ /* 0x0205e2000c10190a */
[----:B-1----:R-:W-:-:S04]  /*02f0*/  @P1 IMAD R19, R8, R19, R19 ;  /* 0x0000001308131224 */ /* 0x002fc800078e0213 */
[----:B------:R-:W-:-:S05]  /*0300*/  @P1 IMAD.WIDE.U32 R18, R19, 0x4, R12 ;  /* 0x0000000413121825 */ /* 0x000fca00078e000c */
[----:B--2---:R1:W5:Y:S01]  /*0310*/  @P1 LDG.E.CONSTANT R2, desc[UR10][R18.64] ;  /* 0x0000000a12021981 */ /* 0x004362000c1e9900 */
[----:B------:R-:W-:Y:S01]  /*0320*/  VIADD R10, R10, 0x2 ;  /* 0x000000020a0a7836 */ /* 0x000fe20000000000 */
[----:B------:R-:W-:Y:S01]  /*0330*/  @P1 IADD3 R23, PT, PT, R8, 0x1, RZ ;  /* 0x0000000108171810 */ /* 0x000fe20007ffe0ff */
[----:B------:R-:W-:Y:S01]  /*0340*/  BSSY.RECONVERGENT B0, `(.L_x_1) ;  /* 0x000002d000007945 */ /* 0x000fe20003800200 */
[----:B------:R-:W-:Y:S02]  /*0350*/  @P1 PLOP3.LUT P0, PT, PT, PT, PT, 0x8, 0x80 ;  /* 0x000000000080181c */ /* 0x000fe40003f0e170 */
[----:B------:R-:W-:Y:S01]  /*0360*/  ISETP.NE.AND P3, PT, R10, RZ, PT ;  /* 0x000000ff0a00720c */ /* 0x000fe20003f65270 */
[----:B------:R-:W-:Y:S01]  /*0370*/  @P1 IMAD.MOV.U32 R8, RZ, RZ, R23 ;  /* 0x000000ffff081224 */ /* 0x000fe200078e0017 */
[----:B------:R-:W-:Y:S11]  /*0380*/  @P1 BRA `(.L_x_2) ;  /* 0x0000000000a01947 */ /* 0x000ff60003800000 */
[----:B------:R-:W-:-:S13]  /*0390*/  ISETP.NE.AND P0, PT, R22, RZ, PT ;  /* 0x000000ff1600720c */ /* 0x000fda0003f05270 */
[----:B------:R-:W-:Y:S05]  /*03a0*/  @!P0 BRA `(.L_x_3) ;  /* 0x0000000000248947 */ /* 0x000fea0003800000 */
[----:B0-----:R-:W-:Y:S02]  /*03b0*/  IMAD R21, R11, R4, R4 ;  /* 0x000000040b157224 */ /* 0x001fe400078e0204 */
[----:B-1----:R-:W-:-:S04]  /*03c0*/  IMAD.WIDE.U32 R18, R7, 0x4, R16 ;  /* 0x0000000407127825 */ /* 0x002fc800078e0010 */
[----:B------:R-:W-:Y:S01]  /*03d0*/  IMAD.WIDE.U32 R20, R21, 0x4, R14 ;  /* 0x0000000415147825 */ /* 0x000fe200078e000e */
[----:B------:R0:W-:Y:S04]  /*03e0*/  STG.E desc[UR10][R18.64], R3 ;  /* 0x0000000312007986 */ /* 0x0001e8000c10190a */
[----:B0-----:R2:W5:Y:S01]  /*03f0*/  LDG.E.CONSTANT R3, desc[UR10][R20.64] ;  /* 0x0000000a14037981 */ /* 0x001562000c1e9900 */
[----:B------:R-:W-:Y:S01]  /*0400*/  PLOP3.LUT P0, PT, PT, PT, PT, 0x80, 0x8 ;  /* 0x000000000008781c */ /* 0x000fe20003f0f070 */
[----:B------:R-:W-:Y:S01]  /*0410*/  IMAD.MOV.U32 R22, RZ, RZ, 0x1 ;  /* 0x00000001ff167424 */ /* 0x000fe200078e00ff */
[----:B------:R-:W-:Y:S01]  /*0420*/  IADD3 R11, PT, PT, R11, 0x1, RZ ;  /* 0x000000010b0b7810 */ /* 0x000fe20007ffe0ff */
[----:B------:R-:W-:Y:S10]  /*0430*/  BRA `(.L_x_2) ;  /* 0x0000000000747947 */ /* 0x000ff40003800000 */
.L_x_3:
[----:B-----5:R-:W-:-:S13]  /*0440*/  ISETP.GE.AND P0, PT, R2, R3, PT ;  /* 0x000000030200720c */ /* 0x020fda0003f06270 */
[----:B------:R-:W-:Y:S05]  /*0450*/  @P0 BRA `(.L_x_4) ;  /* 0x00000000003c0947 */ /* 0x000fea0003800000 */
[----:B-1----:R-:W-:Y:S01]  /*0460*/  IMAD.WIDE.U32 R18, R7, 0x4, R16 ;  /* 0x0000000407127825 */ /* 0x002fe200078e0010 */
[----:B------:R-:W1:Y:S01]  /*0470*/  LDCU UR5, c[0x0][0x39c] ;  /* 0x00007380ff0577ac */ /* 0x000e620008000800 */
[----:B------:R-:W-:Y:S02]  /*0480*/  IADD3 R20, PT, PT, R8, 0x1, RZ ;  /* 0x0000000108147810 */ /* 0x000fe40007ffe0ff */
[----:B------:R-:W-:Y:S01]  /*0490*/  PLOP3.LUT P0, PT, PT, PT, PT, 0x80, 0x8 ;  /* 0x000000000008781c */ /* 0x000fe20003f0f070 */
[----:B------:R4:W-:Y:S01]  /*04a0*/  STG.E desc[UR10][R18.64], R2 ;  /* 0x0000000212007986 */ /* 0x0009e2000c10190a */
[----:B------:R-:W-:Y:S01]  /*04b0*/  ISETP.NE.AND P1, PT, R20, UR13, PT ;  /* 0x0000000d14007c0c */ /* 0x000fe2000bf25270 */
[----:B------:R-:W-:Y:S01]  /*04c0*/  IMAD.MOV.U32 R22, RZ, RZ, 0x1 ;  /* 0x00000001ff167424 */ /* 0x000fe200078e00ff */
[----:B-1----:R-:W-:-:S11]  /*04d0*/  MOV R8, UR5 ;  /* 0x0000000500087c02 */ /* 0x002fd60008000f00 */
[----:B----4-:R-:W-:Y:S05]  /*04e0*/  @!P1 BRA `(.L_x_2) ;  /* 0x0000000000489947 */ /* 0x010fea0003800000 */
[----:B------:R-:W-:-:S04]  /*04f0*/  IMAD R19, R20, UR9, RZ ;  /* 0x0000000914137c24 */ /* 0x000fc8000f8e02ff */
[----:B------:R-:W-:-:S05]  /*0500*/  IMAD.WIDE.U32 R18, R19, 0x4, R12 ;  /* 0x0000000413127825 */ /* 0x000fca00078e000c */
[----:B------:R4:W5:Y:S01]  /*0510*/  LDG.E.CONSTANT R2, desc[UR10][R18.64] ;  /* 0x0000000a12027981 */ /* 0x000962000c1e9900 */
[----:B------:R-:W-:Y:S02]  /*0520*/  HFMA2 R22, -RZ, RZ, 0, 0 ;  /* 0x00000000ff167431 */ /* 0x000fe400000001ff */
[----:B------:R-:W-:Y:S01]  /*0530*/  IMAD.MOV.U32 R8, RZ, RZ, R20 ;  /* 0x000000ffff087224 */ /* 0x000fe200078e0014 */
[----:B------:R-:W-:Y:S06]  /*0540*/  BRA `(.L_x_2) ;  /* 0x0000000000307947 */ /* 0x000fec0003800000 */
.L_x_4:
[----:B------:R-:W-:Y:S02]  /*0550*/  VIADD R22, R11, 0x1 ;  /* 0x000000010b167836 */ /* 0x000fe40000000000 */
[----:B-1----:R-:W-:-:S03]  /*0560*/  IMAD.WIDE.U32 R18, R7, 0x4, R16 ;  /* 0x0000000407127825 */ /* 0x002fc600078e0010 */
[C---:B------:R-:W-:Y:S02]  /*0570*/  ISETP.NE.AND P0, PT, R22.reuse, UR13, PT ;  /* 0x0000000d16007c0c */ /* 0x040fe4000bf05270 */
[----:B------:R1:W-:Y:S11]  /*0580*/  STG.E desc[UR10][R18.64], R3 ;  /* 0x0000000312007986 */ /* 0x0003f6000c10190a */
[----:B------:R-:W2:Y:S02]  /*0590*/  @P0 LDC R21, c[0x0][0x3a4] ;  /* 0x0000e900ff150b82 */ /* 0x000ea40000000800 */
[----:B--2---:R-:W-:-:S04]  /*05a0*/  @P0 IMAD R21, R22, R21, RZ ;  /* 0x0000001516150224 */ /* 0x004fc800078e02ff */
[----:B------:R-:W-:-:S05]  /*05b0*/  @P0 IMAD.WIDE.U32 R20, R21, 0x4, R14 ;  /* 0x0000000415140825 */ /* 0x000fca00078e000e */
[----:B-1----:R4:W5:Y:S01]  /*05c0*/  @P0 LDG.E.CONSTANT R3, desc[UR10][R20.64] ;  /* 0x0000000a14030981 */ /* 0x002962000c1e9900 */
[----:B------:R-:W1:Y:S02]  /*05d0*/  LDCU UR5, c[0x0][0x39c] ;  /* 0x00007380ff0577ac */ /* 0x000e640008000800 */
[----:B-1----:R-:W-:Y:S01]  /*05e0*/  MOV R11, UR5 ;  /* 0x00000005000b7c02 */ /* 0x002fe20008000f00 */
[----:B------:R-:W-:Y:S02]  /*05f0*/  @P0 IMAD.MOV.U32 R11, RZ, RZ, R22 ;  /* 0x000000ffff0b0224 */ /* 0x000fe400078e0016 */
[----:B----4-:R-:W-:-:S07]  /*0600*/  HFMA2 R22, -RZ, RZ, 0, 0 ;  /* 0x00000000ff167431 */ /* 0x010fce00000001ff */
.L_x_2:
[----:B------:R-:W-:Y:S05]  /*0610*/  BSYNC.RECONVERGENT B0 ;  /* 0x0000000000007941 */ /* 0x000fea0003800200 */
.L_x_1:
[----:B------:R-:W-:Y:S04]  /*0620*/  BSSY.RECONVERGENT B0, `(.L_x_5) ;  /* 0x0000035000007945 */ /* 0x000fe80003800200 */
[----:B------:R-:W-:Y:S05]  /*0630*/  @P0 BRA `(.L_x_6) ;  /* 0x0000000000200947 */ /* 0x000fea0003800000 */
[----:B--23--:R-:W-:Y:S02]  /*0640*/  IMAD R21, R8, R5, R5 ;  /* 0x0000000508157224 */ /* 0x00cfe400078e0205 */
[----:B-1--4-:R-:W-:-:S04]  /*0650*/  IMAD.WIDE.U32 R18, R9, 0x4, R16 ;  /* 0x0000000409127825 */ /* 0x012fc800078e0010 */
[----:B------:R-:W-:Y:S01]  /*0660*/  IMAD.WIDE.U32 R20, R21, 0x4, R12 ;  /* 0x0000000415147825 */ /* 0x000fe200078e000c */
[----:B-----5:R1:W-:Y:S04]  /*0670*/  STG.E desc[UR10][R18.64], R2 ;  /* 0x0000000212007986 */ /* 0x0203e8000c10190a */
[----:B-1----:R4:W5:Y:S01]  /*0680*/  LDG.E.CONSTANT R2, desc[UR10][R20.64] ;  /* 0x0000000a14027981 */ /* 0x002962000c1e9900 */
[----:B------:R-:W-:Y:S01]  /*0690*/  PLOP3.LUT P1, PT, PT, PT, PT, 0x80, 0x8 ;  /* 0x000000000008781c */ /* 0x000fe20003f2f070 */
[----:B------:R-:W-:Y:S01]  /*06a0*/  VIADD R8, R8, 0x1 ;  /* 0x0000000108087836 */ /* 0x000fe20000000000 */
[----:B------:R-:W-:Y:S11]  /*06b0*/  BRA `(.L_x_7) ;  /* 0x0000000000ac7947 */ /* 0x000ff60003800000 */
.L_x_6:
[----:B------:R-:W-:-:S13]  /*06c0*/  ISETP.NE.AND P0, PT, R22, RZ, PT ;  /* 0x000000ff1600720c */ /* 0x000fda0003f05270 */
[----:B------:R-:W-:Y:S05]  /*06d0*/  @!P0 BRA `(.L_x_8) ;  /* 0x0000000000248947 */ /* 0x000fea0003800000 */
[----:B0-2---:R-:W-:Y:S02]  /*06e0*/  IMAD R21, R11, R4, R4 ;  /* 0x000000040b157224 */ /* 0x005fe400078e0204 */
[----:B-1--4-:R-:W-:-:S04]  /*06f0*/  IMAD.WIDE.U32 R18, R9, 0x4, R16 ;  /* 0x0000000409127825 */ /* 0x012fc800078e0010 */
[----:B------:R-:W-:Y:S01]  /*0700*/  IMAD.WIDE.U32 R20, R21, 0x4, R14 ;  /* 0x0000000415147825 */ /* 0x000fe200078e000e */
[----:B-----5:R0:W-:Y:S04]  /*0710*/  STG.E desc[UR10][R18.64], R3 ;  /* 0x0000000312007986 */ /* 0x0201e8000c10190a */
[----:B0-----:R2:W5:Y:S01]  /*0720*/  LDG.E.CONSTANT R3, desc[UR10][R20.64] ;  /* 0x0000000a14037981 */ /* 0x001562000c1e9900 */
[----:B------:R-:W-:Y:S01]  /*0730*/  HFMA2 R22, -RZ, RZ, 0, 5.9604644775390625e-08 ;  /* 0x00000001ff167431 */ /* 0x000fe200000001ff */
[----:B------:R-:W-:Y:S02]  /*0740*/  PLOP3.LUT P1, PT, PT, PT, PT, 0x8, 0x80 ;  /* 0x000000000080781c */ /* 0x000fe40003f2e170 */
[----:B------:R-:W-:Y:S01]  /*0750*/  IADD3 R11, PT, PT, R11, 0x1, RZ ;  /* 0x000000010b0b7810 */ /* 0x000fe20007ffe0ff */
[----:B------:R-:W-:Y:S10]  /*0760*/  BRA `(.L_x_7) ;  /* 0x0000000000807947 */ /* 0x000ff40003800000 */
.L_x_8:
[----:B-----5:R-:W-:-:S13]  /*0770*/  ISETP.GE.AND P0, PT, R2, R3, PT ;  /* 0x000000030200720c */ /* 0x020fda0003f06270 */
[----:B------:R-:W-:Y:S05]  /*0780*/  @!P0 BRA `(.L_x_9) ;  /* 0x0000000000408947 */ /* 0x000fea0003800000 */
[----:B-1--4-:R-:W-:Y:S01]  /*0790*/  IMAD.WIDE.U32 R18, R9, 0x4, R16 ;  /* 0x0000000409127825 */ /* 0x012fe200078e0010 */
[----:B------:R-:W1:Y:S03]  /*07a0*/  LDCU UR5, c[0x0][0x39c] ;  /* 0x00007380ff0577ac */ /* 0x000e660008000800 */
[----:B------:R-:W-:Y:S01]  /*07b0*/  HFMA2 R22, -RZ, RZ, 0, 0 ;  /* 0x00000000ff167431 */ /* 0x000fe200000001ff */
[----:B------:R-:W-:Y:S01]  /*07c0*/  PLOP3.LUT P1, PT, PT, PT, PT, 0x80, 0x8 ;  /* 0x000000000008781c */ /* 0x000fe20003f2f070 */
[----:B--2---:R-:W-:Y:S01]  /*07d0*/  VIADD R20, R11, 0x1 ;  /* 0x000000010b147836 */ /* 0x004fe20000000000 */
[----:B------:R2:W-:Y:S04]  /*07e0*/  STG.E desc[UR10][R18.64], R3 ;  /* 0x0000000312007986 */ /* 0x0005e8000c10190a */
[----:B------:R-:W-:-:S02]  /*07f0*/  ISETP.NE.AND P0, PT, R20, UR13, PT ;  /* 0x0000000d14007c0c */ /* 0x000fc4000bf05270 */
[----:B-1----:R-:W-:-:S11]  /*0800*/  MOV R11, UR5 ;  /* 0x00000005000b7c02 */ /* 0x002fd60008000f00 */
[----:B--2---:R-:W-:Y:S05]  /*0810*/  @!P0 BRA `(.L_x_7) ;  /* 0x0000000000548947 */ /* 0x004fea0003800000 */
[----:B------:R-:W-:-:S04]  /*0820*/  IMAD R19, R20, UR12, RZ ;  /* 0x0000000c14137c24 */ /* 0x000fc8000f8e02ff */
[----:B------:R-:W-:-:S05]  /*0830*/  IMAD.WIDE.U32 R18, R19, 0x4, R14 ;  /* 0x0000000413127825 */ /* 0x000fca00078e000e */
[----:B------:R1:W5:Y:S01]  /*0840*/  LDG.E.CONSTANT R3, desc[UR10][R18.64] ;  /* 0x0000000a12037981 */ /* 0x000362000c1e9900 */
[----:B------:R-:W-:Y:S01]  /*0850*/  PLOP3.LUT P1, PT, PT, PT, PT, 0x8, 0x80 ;  /* 0x000000000080781c */ /* 0x000fe20003f2e170 */
[----:B------:R-:W-:Y:S01]  /*0860*/  IMAD.MOV.U32 R11, RZ, RZ, R20 ;  /* 0x000000ffff0b7224 */ /* 0x000fe200078e0014 */
[----:B------:R-:W-:Y:S01]  /*0870*/  MOV R22, RZ ;  /* 0x000000ff00167202 */ /* 0x000fe20000000f00 */
[----:B------:R-:W-:Y:S10]  /*0880*/  BRA `(.L_x_7) ;  /* 0x0000000000387947 */ /* 0x000ff40003800000 */
.L_x_9:
[----:B------:R-:W-:Y:S01]  /*0890*/  IADD3 R23, PT, PT, R8, 0x1, RZ ;  /* 0x0000000108177810 */ /* 0x000fe20007ffe0ff */
[----:B-1--4-:R-:W-:-:S03]  /*08a0*/  IMAD.WIDE.U32 R18, R9, 0x4, R16 ;  /* 0x0000000409127825 */ /* 0x012fc600078e0010 */
[C---:B------:R-:W-:Y:S02]  /*08b0*/  ISETP.NE.AND P0, PT, R23.reuse, UR13, PT ;  /* 0x0000000d17007c0c */ /* 0x040fe4000bf05270 */
[----:B------:R1:W-:Y:S11]  /*08c0*/  STG.E desc[UR10][R18.64], R2 ;  /* 0x0000000212007986 */ /* 0x0003f6000c10190a */
[----:B------:R-:W2:Y:S02]  /*08d0*/  @P0 LDC R8, c[0x0][0x3a0] ;  /* 0x0000e800ff080b82 */ /* 0x000ea40000000800 */
[----:B--2---:R-:W-:-:S04]  /*08e0*/  @P0 IMAD R21, R23, R8, RZ ;  /* 0x0000000817150224 */ /* 0x004fc800078e02ff */
[----:B------:R-:W-:-:S05]  /*08f0*/  @P0 IMAD.WIDE.U32 R20, R21, 0x4, R12 ;  /* 0x0000000415140825 */ /* 0x000fca00078e000c */
[----:B-1----:R1:W5:Y:S01]  /*0900*/  @P0 LDG.E.CONSTANT R2, desc[UR10][R20.64] ;  /* 0x0000000a14020981 */ /* 0x002362000c1e9900 */
[----:B------:R-:W2:Y:S01]  /*0910*/  LDCU UR5, c[0x0][0x39c] ;  /* 0x00007380ff0577ac */ /* 0x000ea20008000800 */
[----:B------:R-:W-:Y:S01]  /*0920*/  HFMA2 R22, -RZ, RZ, 0, 5.9604644775390625e-08 ;  /* 0x00000001ff167431 */ /* 0x000fe200000001ff */
[----:B------:R-:W-:Y:S01]  /*0930*/  PLOP3.LUT P1, PT, PT, PT, PT, 0x8, 0x80 ;  /* 0x000000000080781c */ /* 0x000fe20003f2e170 */
[----:B------:R-:W-:Y:S02]  /*0940*/  @P0 IMAD.MOV.U32 R22, RZ, RZ, RZ ;  /* 0x000000ffff160224 */ /* 0x000fe400078e00ff */
[----:B--2---:R-:W-:Y:S01]  /*0950*/  IMAD.U32 R8, RZ, RZ, UR5 ;  /* 0x00000005ff087e24 */ /* 0x004fe2000f8e00ff */
[----:B-1----:R-:W-:-:S09]  /*0960*/  @P0 MOV R8, R23 ;  /* 0x0000001700080202 */ /* 0x002fd20000000f00 */
.L_x_7:
[----:B------:R-:W-:Y:S05]  /*0970*/  BSYNC.RECONVERGENT B0 ;  /* 0x0000000000007941 */ /* 0x000fea0003800200 */
.L_x_5:
[C---:B0-----:R-:W-:Y:S02]  /*0980*/  LEA R7, R6.reuse, R7, 0x1 ;  /* 0x0000000706077211 */ /* 0x041fe400078e08ff */
[----:B------:R-:W-:Y:S01]  /*0990*/  LEA R9, R6, R9, 0x1 ;  /* 0x0000000906097211 */ /* 0x000fe200078e08ff */
[----:B------:R-:W-:Y:S06]  /*09a0*/  @P3 BRA `(.L_x_10) ;  /* 0xfffffff800443947 */ /* 0x000fec000383ffff */
[----:B------:R-:W-:Y:S05]  /*09b0*/  @!P2 BRA `(.L_x_11) ;  /* 0xfffffff400e4a947 */ /* 0x000fea000383ffff */
[----:B------:R-:W-:Y:S05]  /*09c0*/  EXIT ;  /* 0x000000000000794d */ /* 0x000fea0003800000 */
.L_x_12:
        /* <DEDUP_REMOVED lines=11> */
.L_x_44:


//--------------------- .text._Z6rmtestIiEvPKT_S2_PS0_ii --------------------------
	.section	.text._Z6rmtestIiEvPKT_S2_PS0_ii,"ax",@progbits
	.align	128
        .global         _Z6rmtestIiEvPKT_S2_PS0_ii
        .type           _Z6rmtestIiEvPKT_S2_PS0_ii,@function
        .size           _Z6rmtestIiEvPKT_S2_PS0_ii,(.L_x_45 - _Z6rmtestIiEvPKT_S2_PS0_ii)
        .other          _Z6rmtestIiEvPKT_S2_PS0_ii,@"STO_CUDA_ENTRY STV_DEFAULT"
_Z6rmtestIiEvPKT_S2_PS0_ii:
.text._Z6rmtestIiEvPKT_S2_PS0_ii:
        /* <DEDUP_REMOVED lines=13> */
[----:B------:R-:W-:Y:S02]  /*00d0*/  ULOP3.LUT UR4, UR7, 0xfffffffc, URZ, 0xc0, !UPT ;  /* 0xfffffffc07047892 */ /* 0x000fe4000f8ec0ff */
[----:B------:R-:W-:Y:S01]  /*00e0*/  UISETP.NE.AND UP0, UPT, UR8, URZ, UPT ;  /* 0x000000ff0800728c */ /* 0x000fe2000bf05270 */
[----:B------:R-:W1:Y:S01]  /*00f0*/  LDCU.64 UR10, c[0x0][0x358] ;  /* 0x00006b00ff0a77ac */ /* 0x000e620008000a00 */
[----:B------:R-:W2:Y:S01]  /*0100*/  LDCU UR14, c[0x0][0x39c] ;  /* 0x00007380ff0e77ac */ /* 0x000ea20008000800 */
[----:B------:R-:W-:Y:S02]  /*0110*/  UIADD3 UR9, UPT, UPT, -UR4, URZ, URZ ;  /* 0x000000ff04097290 */ /* 0x000fe4000fffe1ff */
[----:B0-----:R-:W-:Y:S02]  /*0120*/  UIMAD UR6, UR5, UR6, URZ ;  /* 0x00000006050672a4 */ /* 0x001fe4000f8e02ff */
[----:B------:R-:W-:-:S12]  /*0130*/  USEL UR8, URZ, 0x1, UP0 ;  /* 0x00000001ff087887 */ /* 0x000fd80008000000 */
.L_x_41:
[----:B0--3--:R-:W0:Y:S01]  /*0140*/  LDC.64 R2, c[0x0][0x380] ;  /* 0x0000e000ff027b82 */ /* 0x009e220000000a00 */
[----:B------:R-:W3:Y:S07]  /*0150*/  LDCU.64 UR12, c[0x0][0x398] ;  /* 0x00007300ff0c77ac */ /* 0x000eee0008000a00 */
[----:B-1--4-:R-:W4:Y:S01]  /*0160*/  LDC.64 R4, c[0x0][0x388] ;  /* 0x0000e200ff047b82 */ /* 0x012f220000000a00 */
[----:B--23--:R-:W-:-:S04]  /*0170*/  IMAD R13, R0, UR13, RZ ;  /* 0x0000000d000d7c24 */ /* 0x00cfc8000f8e02ff */
[----:B0-----:R-:W-:-:S05]  /*0180*/  IMAD.WIDE R2, R13, 0x4, R2 ;  /* 0x000000040d027825 */ /* 0x001fca00078e0202 */
[----:B-1---5:R0:W5:Y:S01]  /*0190*/  LDG.E.CONSTANT R9, desc[UR10][R2.64] ;  /* 0x0000000a02097981 */ /* 0x022162000c1e9900 */
[----:B----4-:R-:W-:-:S05]  /*01a0*/  IMAD.WIDE R4, R13, 0x4, R4 ;  /* 0x000000040d047825 */ /* 0x010fca00078e0204 */
[----:B------:R0:W5:Y:S01]  /*01b0*/  LDG.E.CONSTANT R11, desc[UR10][R4.64] ;  /* 0x0000000a040b7981 */ /* 0x000162000c1e9900 */
[----:B------:R-:W-:Y:S01]  /*01c0*/  UISETP.GE.U32.AND UP0, UPT, UR7, 0x4, UPT ;  /* 0x000000040700788c */ /* 0x000fe2000bf06070 */
[----:B------:R-:W-:Y:S01]  /*01d0*/  VIADD R0, R0, UR6 ;  /* 0x0000000600007c36 */ /* 0x000fe20008000000 */
[----:B------:R-:W-:Y:S01]  /*01e0*/  MOV R14, UR8 ;  /* 0x00000008000e7c02 */ /* 0x000fe20008000f00 */
[----:B------:R-:W-:Y:S01]  /*01f0*/  IMAD.MOV.U32 R15, RZ, RZ, 0x1 ;  /* 0x00000001ff0f7424 */ /* 0x000fe200078e00ff */
[----:B------:R-:W-:Y:S01]  /*0200*/  CS2R R6, SRZ ;  /* 0x0000000000067805 */ /* 0x000fe2000001ff00 */
[----:B------:R-:W-:Y:S01]  /*0210*/  IMAD.U32 R10, RZ, RZ, UR8 ;  /* 0x00000008ff0a7e24 */ /* 0x000fe2000f8e00ff */
[----:B------:R-:W-:Y:S01]  /*0220*/  ISETP.GE.AND P2, PT, R0, UR12, PT ;  /* 0x0000000c00007c0c */ /* 0x000fe2000bf46270 */
[----:B------:R-:W-:Y:S02]  /*0230*/  IMAD.MOV.U32 R17, RZ, RZ, 0x1 ;  /* 0x00000001ff117424 */ /* 0x000fe400078e00ff */
[----:B------:R-:W-:Y:S01]  /*0240*/  IMAD.SHL.U32 R8, R13, 0x2, RZ ;  /* 0x000000020d087824 */ /* 0x000fe200078e00ff */
[----:B0-----:R-:W-:Y:S09]  /*0250*/  BRA.U !UP0, `(.L_x_13) ;  /* 0x0000000d08287547 */ /* 0x001ff2000b800000 */
[----:B------:R-:W0:Y:S01]  /*0260*/  LDC.64 R6, c[0x0][0x390] ;  /* 0x0000e400ff067b82 */ /* 0x000e220000000a00 */
[----:B------:R-:W-:Y:S02]  /*0270*/  HFMA2 R15, -RZ, RZ, 0, 0 ;  /* 0x00000000ff0f7431 */ /* 0x000fe400000001ff */
[----:B------:R-:W-:Y:S01]  /*0280*/  IMAD.MOV.U32 R13, RZ, RZ, RZ ;  /* 0x000000ffff0d7224 */ /* 0x000fe200078e00ff */
[----:B------:R-:W-:Y:S01]  /*0290*/  MOV R12, UR9 ;  /* 0x00000009000c7c02 */ /* 0x000fe20008000f00 */
[----:B------:R-:W-:Y:S02]  /*02a0*/  IMAD.U32 R10, RZ, RZ, UR8 ;  /* 0x00000008ff0a7e24 */ /* 0x000fe4000f8e00ff */
[----:B------:R-:W-:Y:S02]  /*02b0*/  IMAD.U32 R14, RZ, RZ, UR8 ;  /* 0x00000008ff0e7e24 */ /* 0x000fe4000f8e00ff */
[----:B0-----:R-:W-:-:S03]  /*02c0*/  IMAD.WIDE R6, R8, 0x4, R6 ;  /* 0x0000000408067825 */ /* 0x001fc600078e0206 */
[----:B------:R-:W-:-:S05]  /*02d0*/  IADD3 R6, P0, PT, R6, 0x8, RZ ;  /* 0x0000000806067810 */ /* 0x000fca0007f1e0ff */
[----:B------:R-:W-:-:S08]  /*02e0*/  IMAD.X R7, RZ, RZ, R7, P0 ;  /* 0x000000ffff077224 */ /* 0x000fd000000e0607 */
.L_x_34:
[----:B------:R-:W-:Y:S01]  /*02f0*/  ISETP.NE.AND P0, PT, R14, RZ, PT ;  /* 0x000000ff0e00720c */ /* 0x000fe20003f05270 */
[----:B------:R-:W-:Y:S01]  /*0300*/  VIADD R12, R12, 0x4 ;  /* 0x000000040c0c7836 */ /* 0x000fe20000000000 */
[----:B------:R-:W-:Y:S04]  /*0310*/  BSSY.RECONVERGENT B0, `(.L_x_14) ;  /* 0x000002d000007945 */ /* 0x000fe80003800200 */
[----:B------:R-:W-:-:S07]  /*0320*/  ISETP.NE.AND P1, PT, R12, RZ, PT ;  /* 0x000000ff0c00720c */ /* 0x000fce0003f25270 */
[----:B01234-:R-:W-:Y:S06]  /*0330*/  @!P0 BRA `(.L_x_15) ;  /* 0x0000000000188947 */ /* 0x01ffec0003800000 */
[----:B------:R-:W-:Y:S01]  /*0340*/  VIADD R15, R15, 0x1 ;  /* 0x000000010f0f7836 */ /* 0x000fe20000000000 */
[----:B-----5:R0:W-:Y:S03]  /*0350*/  STG.E desc[UR10][R6.64+-0x8], R9 ;  /* 0xfffff80906007986 */ /* 0x0201e6000c10190a */
[----:B------:R-:W-:-:S05]  /*0360*/  IMAD.WIDE.U32 R16, R15, 0x4, R2 ;  /* 0x000000040f107825 */ /* 0x000fca00078e0002 */
[----:B0-----:R0:W5:Y:S01]  /*0370*/  LDG.E.CONSTANT R9, desc[UR10][R16.64] ;  /* 0x0000000a10097981 */ /* 0x001162000c1e9900 */
[----:B------:R-:W-:Y:S01]  /*0380*/  PLOP3.LUT P0, PT, PT, PT, PT, 0x8, 0x80 ;  /* 0x000000000080781c */ /* 0x000fe20003f0e170 */
[----:B------:R-:W-:-:S12]  /*0390*/  BRA `(.L_x_16) ;  /* 0x0000000000907947 */ /* 0x000fd80003800000 */
.L_x_15:
[----:B------:R-:W-:-:S13]  /*03a0*/  ISETP.NE.AND P0, PT, R10, RZ, PT ;  /* 0x000000ff0a00720c */ /* 0x000fda0003f05270 */
[----:B------:R-:W-:Y:S05]  /*03b0*/  @!P0 BRA `(.L_x_17) ;  /* 0x00000000001c8947 */ /* 0x000fea0003800000 */
[----:B------:R-:W-:Y:S01]  /*03c0*/  VIADD R13, R13, 0x1 ;  /* 0x000000010d0d7836 */ /* 0x000fe20000000000 */
[----:B-----5:R0:W-:Y:S03]  /*03d0*/  STG.E desc[UR10][R6.64+-0x8], R11 ;  /* 0xfffff80b06007986 */ /* 0x0201e6000c10190a */
[----:B------:R-:W-:-:S05]  /*03e0*/  IMAD.WIDE.U32 R16, R13, 0x4, R4 ;  /* 0x000000040d107825 */ /* 0x000fca00078e0004 */
[----:B0-----:R1:W5:Y:S01]  /*03f0*/  LDG.E.CONSTANT R11, desc[UR10][R16.64] ;  /* 0x0000000a100b7981 */ /* 0x001362000c1e9900 */
[----:B------:R-:W-:Y:S01]  /*0400*/  HFMA2 R10, -RZ, RZ, 0, 5.9604644775390625e-08 ;  /* 0x00000001ff0a7431 */ /* 0x000fe200000001ff */
[----:B------:R-:W-:Y:S01]  /*0410*/  PLOP3.LUT P0, PT, PT, PT, PT, 0x80, 0x8 ;  /* 0x000000000008781c */ /* 0x000fe20003f0f070 */
[----:B------:R-:W-:-:S12]  /*0420*/  BRA `(.L_x_16) ;  /* 0x00000000006c7947 */ /* 0x000fd80003800000 */
.L_x_17:
[----:B-----5:R-:W-:-:S13]  /*0430*/  ISETP.GE.AND P0, PT, R9, R11, PT ;  /* 0x0000000b0900720c */ /* 0x020fda0003f06270 */
[----:B------:R-:W-:Y:S05]  /*0440*/  @P0 BRA `(.L_x_18) ;  /* 0x0000000000340947 */ /* 0x000fea0003800000 */
[----:B------:R-:W0:Y:S01]  /*0450*/  LDCU UR5, c[0x0][0x39c] ;  /* 0x00007380ff0577ac */ /* 0x000e220008000800 */
[----:B------:R3:W-:Y:S01]  /*0460*/  STG.E desc[UR10][R6.64+-0x8], R9 ;  /* 0xfffff80906007986 */ /* 0x0007e2000c10190a */
[----:B------:R-:W-:Y:S01]  /*0470*/  VIADD R19, R15, 0x1 ;  /* 0x000000010f137836 */ /* 0x000fe20000000000 */
[----:B------:R-:W-:Y:S01]  /*0480*/  PLOP3.LUT P0, PT, PT, PT, PT, 0x80, 0x8 ;  /* 0x000000000008781c */ /* 0x000fe20003f0f070 */
[----:B------:R-:W-:-:S03]  /*0490*/  IMAD.MOV.U32 R10, RZ, RZ, 0x1 ;  /* 0x00000001ff0a7424 */ /* 0x000fc600078e00ff */
[----:B--2---:R-:W-:Y:S01]  /*04a0*/  ISETP.NE.AND P3, PT, R19, UR14, PT ;  /* 0x0000000e13007c0c */ /* 0x004fe2000bf65270 */
[----:B0-----:R-:W-:-:S12]  /*04b0*/  IMAD.U32 R15, RZ, RZ, UR5 ;  /* 0x00000005ff0f7e24 */ /* 0x001fd8000f8e00ff */
[----:B---3--:R-:W-:Y:S05]  /*04c0*/  @!P3 BRA `(.L_x_16) ;  /* 0x000000000044b947 */ /* 0x008fea0003800000 */
[----:B------:R-:W-:-:S05]  /*04d0*/  IMAD.WIDE.U32 R16, R19, 0x4, R2 ;  /* 0x0000000413107825 */ /* 0x000fca00078e0002 */
[----:B------:R3:W5:Y:S01]  /*04e0*/  LDG.E.CONSTANT R9, desc[UR10][R16.64] ;  /* 0x0000000a10097981 */ /* 0x000762000c1e9900 */
[----:B------:R-:W-:Y:S01]  /*04f0*/  MOV R15, R19 ;  /* 0x00000013000f7202 */ /* 0x000fe20000000f00 */
[----:B------:R-:W-:Y:S01]  /*0500*/  IMAD.MOV.U32 R10, RZ, RZ, RZ ;  /* 0x000000ffff0a7224 */ /* 0x000fe200078e00ff */
[----:B------:R-:W-:Y:S06]  /*0510*/  BRA `(.L_x_16) ;  /* 0x0000000000307947 */ /* 0x000fec0003800000 */
.L_x_18:
[----:B------:R-:W0:Y:S01]  /*0520*/  LDCU UR5, c[0x0][0x39c] ;  /* 0x00007380ff0577ac */ /* 0x000e220008000800 */
[----:B------:R4:W-:Y:S01]  /*0530*/  STG.E desc[UR10][R6.64+-0x8], R11 ;  /* 0xfffff80b06007986 */ /* 0x0009e2000c10190a */
[----:B------:R-:W-:Y:S01]  /*0540*/  VIADD R19, R13, 0x1 ;  /* 0x000000010d137836 */ /* 0x000fe20000000000 */
[----:B------:R-:W-:Y:S01]  /*0550*/  PLOP3.LUT P0, PT, PT, PT, PT, 0x8, 0x80 ;  /* 0x000000000080781c */ /* 0x000fe20003f0e170 */
[----:B------:R-:W-:-:S03]  /*0560*/  IMAD.MOV.U32 R10, RZ, RZ, RZ ;  /* 0x000000ffff0a7224 */ /* 0x000fc600078e00ff */
[----:B--2---:R-:W-:Y:S02]  /*0570*/  ISETP.NE.AND P3, PT, R19, UR14, PT ;  /* 0x0000000e13007c0c */ /* 0x004fe4000bf65270 */
[----:B0-----:R-:W-:-:S11]  /*0580*/  MOV R13, UR5 ;  /* 0x00000005000d7c02 */ /* 0x001fd60008000f00 */
[----:B----4-:R-:W-:Y:S05]  /*0590*/  @!P3 BRA `(.L_x_16) ;  /* 0x000000000010b947 */ /* 0x010fea0003800000 */
[----:B------:R-:W-:-:S05]  /*05a0*/  IMAD.WIDE.U32 R16, R19, 0x4, R4 ;  /* 0x0000000413107825 */ /* 0x000fca00078e0004 */
[----:B------:R4:W5:Y:S01]  /*05b0*/  LDG.E.CONSTANT R11, desc[UR10][R16.64] ;  /* 0x0000000a100b7981 */ /* 0x000962000c1e9900 */
[----:B------:R-:W-:Y:S01]  /*05c0*/  PLOP3.LUT P0, PT, PT, PT, PT, 0x80, 0x8 ;  /* 0x000000000008781c */ /* 0x000fe20003f0f070 */
[----:B------:R-:W-:-:S12]  /*05d0*/  IMAD.MOV.U32 R13, RZ, RZ, R19 ;  /* 0x000000ffff0d7224 */ /* 0x000fd800078e0013 */
.L_x_16:
[----:B--2---:R-:W-:Y:S05]  /*05e0*/  BSYNC.RECONVERGENT B0 ;  /* 0x0000000000007941 */ /* 0x004fea0003800200 */
.L_x_14:
[----:B------:R-:W-:Y:S04]  /*05f0*/  BSSY.RECONVERGENT B0, `(.L_x_19) ;  /* 0x000002c000007945 */ /* 0x000fe80003800200 */
[----:B------:R-:W-:Y:S05]  /*0600*/  @P0 BRA `(.L_x_20) ;  /* 0x0000000000180947 */ /* 0x000fea0003800000 */
[----:B------:R-:W-:Y:S01]  /*0610*/  VIADD R15, R15, 0x1 ;  /* 0x000000010f0f7836 */ /* 0x000fe20000000000 */
[----:B-----5:R2:W-:Y:S03]  /*0620*/  STG.E desc[UR10][R6.64+-0x4], R9 ;  /* 0xfffffc0906007986 */ /* 0x0205e6000c10190a */
[----:B01-34-:R-:W-:-:S05]  /*0630*/  IMAD.WIDE.U32 R16, R15, 0x4, R2 ;  /* 0x000000040f107825 */ /* 0x01bfca00078e0002 */
[----:B--2---:R0:W5:Y:S01]  /*0640*/  LDG.E.CONSTANT R9, desc[UR10][R16.64] ;  /* 0x0000000a10097981 */ /* 0x004162000c1e9900 */
[----:B------:R-:W-:Y:S01]  /*0650*/  PLOP3.LUT P0, PT, PT, PT, PT, 0x8, 0x80 ;  /* 0x000000000080781c */ /* 0x000fe20003f0e170 */
[----:B------:R-:W-:-:S12]  /*0660*/  BRA `(.L_x_21) ;  /* 0x0000000000907947 */ /* 0x000fd80003800000 */
.L_x_20:
[----:B------:R-:W-:-:S13]  /*0670*/  ISETP.NE.AND P0, PT, R10, RZ, PT ;  /* 0x000000ff0a00720c */ /* 0x000fda0003f05270 */
[----:B------:R-:W-:Y:S05]  /*0680*/  @!P0 BRA `(.L_x_22) ;  /* 0x00000000001c8947 */ /* 0x000fea0003800000 */
[----:B------:R-:W-:Y:S01]  /*0690*/  VIADD R13, R13, 0x1 ;  /* 0x000000010d0d7836 */ /* 0x000fe20000000000 */
[----:B-----5:R2:W-:Y:S03]  /*06a0*/  STG.E desc[UR10][R6.64+-0x4], R11 ;  /* 0xfffffc0b06007986 */ /* 0x0205e6000c10190a */
[----:B01-34-:R-:W-:-:S05]  /*06b0*/  IMAD.WIDE.U32 R16, R13, 0x4, R4 ;  /* 0x000000040d107825 */ /* 0x01bfca00078e0004 */
[----:B--2---:R1:W5:Y:S01]  /*06c0*/  LDG.E.CONSTANT R11, desc[UR10][R16.64] ;  /* 0x0000000a100b7981 */ /* 0x004362000c1e9900 */
[----:B------:R-:W-:Y:S01]  /*06d0*/  HFMA2 R10, -RZ, RZ, 0, 5.9604644775390625e-08 ;  /* 0x00000001ff0a7431 */ /* 0x000fe200000001ff */
[----:B------:R-:W-:Y:S01]  /*06e0*/  PLOP3.LUT P0, PT, PT, PT, PT, 0x80, 0x8 ;  /* 0x000000000008781c */ /* 0x000fe20003f0f070 */
[----:B------:R-:W-:-:S12]  /*06f0*/  BRA `(.L_x_21) ;  /* 0x00000000006c7947 */ /* 0x000fd80003800000 */
.L_x_22:
[----:B-----5:R-:W-:-:S13]  /*0700*/  ISETP.GE.AND P0, PT, R9, R11, PT ;  /* 0x0000000b0900720c */ /* 0x020fda0003f06270 */
[----:B------:R-:W-:Y:S05]  /*0710*/  @!P0 BRA `(.L_x_23) ;  /* 0x0000000000348947 */ /* 0x000fea0003800000 */
[----:B------:R-:W2:Y:S01]  /*0720*/  LDCU UR5, c[0x0][0x39c] ;  /* 0x00007380ff0577ac */ /* 0x000ea20008000800 */
[----:B------:R0:W-:Y:S01]  /*0730*/  STG.E desc[UR10][R6.64+-0x4], R11 ;  /* 0xfffffc0b06007986 */ /* 0x0001e2000c10190a */
[----:B------:R-:W-:Y:S01]  /*0740*/  VIADD R19, R13, 0x1 ;  /* 0x000000010d137836 */ /* 0x000fe20000000000 */
[----:B------:R-:W-:Y:S01]  /*0750*/  PLOP3.LUT P0, PT, PT, PT, PT, 0x8, 0x80 ;  /* 0x000000000080781c */ /* 0x000fe20003f0e170 */
[----:B------:R-:W-:-:S03]  /*0760*/  IMAD.MOV.U32 R10, RZ, RZ, RZ ;  /* 0x000000ffff0a7224 */ /* 0x000fc600078e00ff */
[----:B------:R-:W-:Y:S01]  /*0770*/  ISETP.NE.AND P3, PT, R19, UR14, PT ;  /* 0x0000000e13007c0c */ /* 0x000fe2000bf65270 */
[----:B--2---:R-:W-:-:S12]  /*0780*/  IMAD.U32 R13, RZ, RZ, UR5 ;  /* 0x00000005ff0d7e24 */ /* 0x004fd8000f8e00ff */
[----:B0-----:R-:W-:Y:S05]  /*0790*/  @!P3 BRA `(.L_x_21) ;  /* 0x000000000044b947 */ /* 0x001fea0003800000 */
[----:B-1-34-:R-:W-:-:S05]  /*07a0*/  IMAD.WIDE.U32 R16, R19, 0x4, R4 ;  /* 0x0000000413107825 */ /* 0x01afca00078e0004 */
[----:B------:R0:W5:Y:S01]  /*07b0*/  LDG.E.CONSTANT R11, desc[UR10][R16.64] ;  /* 0x0000000a100b7981 */ /* 0x000162000c1e9900 */
[----:B------:R-:W-:Y:S02]  /*07c0*/  PLOP3.LUT P0, PT, PT, PT, PT, 0x80, 0x8 ;  /* 0x000000000008781c */ /* 0x000fe40003f0f070 */
[----:B------:R-:W-:Y:S01]  /*07d0*/  MOV R13, R19 ;  /* 0x00000013000d7202 */ /* 0x000fe20000000f00 */
[----:B------:R-:W-:Y:S10]  /*07e0*/  BRA `(.L_x_21) ;  /* 0x0000000000307947 */ /* 0x000ff40003800000 */
.L_x_23:
[----:B------:R-:W2:Y:S01]  /*07f0*/  LDCU UR5, c[0x0][0x39c] ;  /* 0x00007380ff0577ac */ /* 0x000ea20008000800 */
[----:B------:R0:W-:Y:S01]  /*0800*/  STG.E desc[UR10][R6.64+-0x4], R9 ;  /* 0xfffffc0906007986 */ /* 0x0001e2000c10190a */
[----:B------:R-:W-:Y:S01]  /*0810*/  VIADD R19, R15, 0x1 ;  /* 0x000000010f137836 */ /* 0x000fe20000000000 */
[----:B------:R-:W-:Y:S01]  /*0820*/  PLOP3.LUT P0, PT, PT, PT, PT, 0x80, 0x8 ;  /* 0x000000000008781c */ /* 0x000fe20003f0f070 */
[----:B------:R-:W-:-:S03]  /*0830*/  IMAD.MOV.U32 R10, RZ, RZ, 0x1 ;  /* 0x00000001ff0a7424 */ /* 0x000fc600078e00ff */
[----:B------:R-:W-:Y:S01]  /*0840*/  ISETP.NE.AND P3, PT, R19, UR14, PT ;  /* 0x0000000e13007c0c */ /* 0x000fe2000bf65270 */
[----:B--2---:R-:W-:-:S12]  /*0850*/  IMAD.U32 R15, RZ, RZ, UR5 ;  /* 0x00000005ff0f7e24 */ /* 0x004fd8000f8e00ff */
[----:B0-----:R-:W-:Y:S05]  /*0860*/  @!P3 BRA `(.L_x_21) ;  /* 0x000000000010b947 */ /* 0x001fea0003800000 */
[----:B-1-34-:R-:W-:-:S05]  /*0870*/  IMAD.WIDE.U32 R16, R19, 0x4, R2 ;  /* 0x0000000413107825 */ /* 0x01afca00078e0002 */
[----:B------:R2:W5:Y:S01]  /*0880*/  LDG.E.CONSTANT R9, desc[UR10][R16.64] ;  /* 0x0000000a10097981 */ /* 0x000562000c1e9900 */
[----:B------:R-:W-:Y:S01]  /*0890*/  MOV R15, R19 ;  /* 0x00000013000f7202 */ /* 0x000fe20000000f00 */
[----:B------:R-:W-:-:S07]  /*08a0*/  IMAD.MOV.U32 R10, RZ, RZ, RZ ;  /* 0x000000ffff0a7224 */ /* 0x000fce00078e00ff */
.L_x_21:
[----:B------:R-:W-:Y:S05]  /*08b0*/  BSYNC.RECONVERGENT B0 ;  /* 0x0000000000007941 */ /* 0x000fea0003800200 */
.L_x_19:
[----:B------:R-:W-:Y:S04]  /*08c0*/  BSSY.RECONVERGENT B0, `(.L_x_24) ;  /* 0x000002c000007945 */ /* 0x000fe80003800200 */
[----:B------:R-:W-:Y:S05]  /*08d0*/  @P0 BRA `(.L_x_25) ;  /* 0x0000000000180947 */ /* 0x000fea0003800000 */
[----:B------:R-:W-:Y:S01]  /*08e0*/  VIADD R15, R15, 0x1 ;  /* 0x000000010f0f7836 */ /* 0x000fe20000000000 */
[----:B-----5:R0:W-:Y:S03]  /*08f0*/  STG.E desc[UR10][R6.64], R9 ;  /* 0x0000000906007986 */ /* 0x0201e6000c10190a */
[----:B01234-:R-:W-:-:S05]  /*0900*/  IMAD.WIDE.U32 R16, R15, 0x4, R2 ;  /* 0x000000040f107825 */ /* 0x01ffca00078e0002 */
[----:B------:R0:W5:Y:S01]  /*0910*/  LDG.E.CONSTANT R9, desc[UR10][R16.64] ;  /* 0x0000000a10097981 */ /* 0x000162000c1e9900 */
[----:B------:R-:W-:Y:S01]  /*0920*/  PLOP3.LUT P0, PT, PT, PT, PT, 0x8, 0x80 ;  /* 0x000000000080781c */ /* 0x000fe20003f0e170 */
[----:B------:R-:W-:-:S12]  /*0930*/  BRA `(.L_x_26) ;  /* 0x0000000000907947 */ /* 0x000fd80003800000 */
.L_x_25:
[----:B------:R-:W-:-:S13]  /*0940*/  ISETP.NE.AND P0, PT, R10, RZ, PT ;  /* 0x000000ff0a00720c */ /* 0x000fda0003f05270 */
[----:B------:R-:W-:Y:S05]  /*0950*/  @!P0 BRA `(.L_x_27) ;  /* 0x00000000001c8947 */ /* 0x000fea0003800000 */
[----:B------:R-:W-:Y:S01]  /*0960*/  IADD3 R13, PT, PT, R13, 0x1, RZ ;  /* 0x000000010d0d7810 */ /* 0x000fe20007ffe0ff */
[----:B-----5:R0:W-:Y:S04]  /*0970*/  STG.E desc[UR10][R6.64], R11 ;  /* 0x0000000b06007986 */ /* 0x0201e8000c10190a */
[----:B01234-:R-:W-:-:S05]  /*0980*/  IMAD.WIDE.U32 R16, R13, 0x4, R4 ;  /* 0x000000040d107825 */ /* 0x01ffca00078e0004 */
[----:B------:R1:W5:Y:S01]  /*0990*/  LDG.E.CONSTANT R11, desc[UR10][R16.64] ;  /* 0x0000000a100b7981 */ /* 0x000362000c1e9900 */
[----:B------:R-:W-:Y:S01]  /*09a0*/  PLOP3.LUT P0, PT, PT, PT, PT, 0x80, 0x8 ;  /* 0x000000000008781c */ /* 0x000fe20003f0f070 */
[----:B------:R-:W-:Y:S01]  /*09b0*/  IMAD.MOV.U32 R10, RZ, RZ, 0x1 ;  /* 0x00000001ff0a7424 */ /* 0x000fe200078e00ff */
[----:B------:R-:W-:Y:S11]  /*09c0*/  BRA `(.L_x_26) ;  /* 0x00000000006c7947 */ /* 0x000ff60003800000 */
.L_x_27:
[----:B-----5:R-:W-:-:S13]  /*09d0*/  ISETP.GE.AND P0, PT, R9, R11, PT ;  /* 0x0000000b0900720c */ /* 0x020fda0003f06270 */
[----:B------:R-:W-:Y:S05]  /*09e0*/  @!P0 BRA `(.L_x_28) ;  /* 0x0000000000348947 */ /* 0x000fea0003800000 */
[----:B------:R-:W5:Y:S01]  /*09f0*/  LDCU UR5, c[0x0][0x39c] ;  /* 0x00007380ff0577ac */ /* 0x000f620008000800 */
[----:B------:R0:W-:Y:S01]  /*0a00*/  STG.E desc[UR10][R6.64], R11 ;  /* 0x0000000b06007986 */ /* 0x0001e2000c10190a */
[----:B------:R-:W-:Y:S02]  /*0a10*/  VIADD R19, R13, 0x1 ;  /* 0x000000010d137836 */ /* 0x000fe40000000000 */
[----:B------:R-:W-:Y:S01]  /*0a20*/  HFMA2 R10, -RZ, RZ, 0, 0 ;  /* 0x00000000ff0a7431 */ /* 0x000fe200000001ff */
[----:B------:R-:W-:Y:S02]  /*0a30*/  PLOP3.LUT P0, PT, PT, PT, PT, 0x8, 0x80 ;  /* 0x000000000080781c */ /* 0x000fe40003f0e170 */
[----:B------:R-:W-:Y:S01]  /*0a40*/  ISETP.NE.AND P3, PT, R19, UR14, PT ;  /* 0x0000000e13007c0c */ /* 0x000fe2000bf65270 */
[----:B-----5:R-:W-:-:S12]  /*0a50*/  IMAD.U32 R13, RZ, RZ, UR5 ;  /* 0x00000005ff0d7e24 */ /* 0x020fd8000f8e00ff */
[----:B0-----:R-:W-:Y:S05]  /*0a60*/  @!P3 BRA `(.L_x_26) ;  /* 0x000000000044b947 */ /* 0x001fea0003800000 */
[----:B-1234-:R-:W-:-:S05]  /*0a70*/  IMAD.WIDE.U32 R16, R19, 0x4, R4 ;  /* 0x0000000413107825 */ /* 0x01efca00078e0004 */
[----:B------:R0:W5:Y:S01]  /*0a80*/  LDG.E.CONSTANT R11, desc[UR10][R16.64] ;  /* 0x0000000a100b7981 */ /* 0x000162000c1e9900 */
[----:B------:R-:W-:Y:S01]  /*0a90*/  PLOP3.LUT P0, PT, PT, PT, PT, 0x80, 0x8 ;  /* 0x000000000008781c */ /* 0x000fe20003f0f070 */
[----:B------:R-:W-:Y:S01]  /*0aa0*/  IMAD.MOV.U32 R13, RZ, RZ, R19 ;  /* 0x000000ffff0d7224 */ /* 0x000fe200078e0013 */
[----:B------:R-:W-:Y:S11]  /*0ab0*/  BRA `(.L_x_26) ;  /* 0x0000000000307947 */ /* 0x000ff60003800000 */
.L_x_28:
[----:B------:R-:W5:Y:S01]  /*0ac0*/  LDCU UR5, c[0x0][0x39c] ;  /* 0x00007380ff0577ac */ /* 0x000f620008000800 */
[----:B------:R0:W-:Y:S01]  /*0ad0*/  STG.E desc[UR10][R6.64], R9 ;  /* 0x0000000906007986 */ /* 0x0001e2000c10190a */
[----:B------:R-:W-:Y:S01]  /*0ae0*/  IADD3 R19, PT, PT, R15, 0x1, RZ ;  /* 0x000000010f137810 */ /* 0x000fe20007ffe0ff */
[----:B------:R-:W-:Y:S01]  /*0af0*/  IMAD.MOV.U32 R10, RZ, RZ, 0x1 ;  /* 0x00000001ff0a7424 */ /* 0x000fe200078e00ff */
[----:B------:R-:W-:Y:S02]  /*0b00*/  PLOP3.LUT P0, PT, PT, PT, PT, 0x80, 0x8 ;  /* 0x000000000008781c */ /* 0x000fe40003f0f070 */
[----:B------:R-:W-:Y:S01]  /*0b10*/  ISETP.NE.AND P3, PT, R19, UR14, PT ;  /* 0x0000000e13007c0c */ /* 0x000fe2000bf65270 */
[----:B-----5:R-:W-:-:S12]  /*0b20*/  IMAD.U32 R15, RZ, RZ, UR5 ;  /* 0x00000005ff0f7e24 */ /* 0x020fd8000f8e00ff */
[----:B0-----:R-:W-:Y:S05]  /*0b30*/  @!P3 BRA `(.L_x_26) ;  /* 0x000000000010b947 */ /* 0x001fea0003800000 */
[----:B-1234-:R-:W-:-:S05]  /*0b40*/  IMAD.WIDE.U32 R16, R19, 0x4, R2 ;  /* 0x0000000413107825 */ /* 0x01efca00078e0002 */
[----:B------:R0:W5:Y:S01]  /*0b50*/  LDG.E.CONSTANT R9, desc[UR10][R16.64] ;  /* 0x0000000a10097981 */ /* 0x000162000c1e9900 */
[----:B------:R-:W-:Y:S01]  /*0b60*/  MOV R15, R19 ;  /* 0x00000013000f7202 */ /* 0x000fe20000000f00 */
[----:B------:R-:W-:-:S07]  /*0b70*/  IMAD.MOV.U32 R10, RZ, RZ, RZ ;  /* 0x000000ffff0a7224 */ /* 0x000fce00078e00ff */
.L_x_26:
[----:B------:R-:W-:Y:S05]  /*0b80*/  BSYNC.RECONVERGENT B0 ;  /* 0x0000000000007941 */ /* 0x000fea0003800200 */
.L_x_24:
[----:B------:R-:W-:Y:S04]  /*0b90*/  BSSY.RECONVERGENT B0, `(.L_x_29) ;  /* 0x000002e000007945 */ /* 0x000fe80003800200 */
[----:B------:R-:W-:Y:S05]  /*0ba0*/  @P0 BRA `(.L_x_30) ;  /* 0x0000000000180947 */ /* 0x000fea0003800000 */
[----:B------:R-:W-:Y:S01]  /*0bb0*/  VIADD R15, R15, 0x1 ;  /* 0x000000010f0f7836 */ /* 0x000fe20000000000 */
[----:B-----5:R0:W-:Y:S03]  /*0bc0*/  STG.E desc[UR10][R6.64+0x4], R9 ;  /* 0x0000040906007986 */ /* 0x0201e6000c10190a */
[----:B01234-:R-:W-:-:S05]  /*0bd0*/  IMAD.WIDE.U32 R16, R15, 0x4, R2 ;  /* 0x000000040f107825 */ /* 0x01ffca00078e0002 */
[----:B------:R0:W5:Y:S01]  /*0be0*/  LDG.E.CONSTANT R9, desc[UR10][R16.64] ;  /* 0x0000000a10097981 */ /* 0x000162000c1e9900 */
[----:B------:R-:W-:Y:S01]  /*0bf0*/  HFMA2 R14, -RZ, RZ, 0, 5.9604644775390625e-08 ;  /* 0x00000001ff0e7431 */ /* 0x000fe200000001ff */
[----:B------:R-:W-:Y:S06]  /*0c00*/  BRA `(.L_x_31) ;  /* 0x0000000000987947 */ /* 0x000fec0003800000 */
.L_x_30:
[----:B------:R-:W-:-:S13]  /*0c10*/  ISETP.NE.AND P0, PT, R10, RZ, PT ;  /* 0x000000ff0a00720c */ /* 0x000fda0003f05270 */
[----:B------:R-:W-:Y:S05]  /*0c20*/  @!P0 BRA `(.L_x_32) ;  /* 0x00000000001c8947 */ /* 0x000fea0003800000 */
[----:B------:R-:W-:Y:S01]  /*0c30*/  VIADD R13, R13, 0x1 ;  /* 0x000000010d0d7836 */ /* 0x000fe20000000000 */
[----:B-----5:R0:W-:Y:S03]  /*0c40*/  STG.E desc[UR10][R6.64+0x4], R11 ;  /* 0x0000040b06007986 */ /* 0x0201e6000c10190a */
[----:B01234-:R-:W-:-:S05]  /*0c50*/  IMAD.WIDE.U32 R16, R13, 0x4, R4 ;  /* 0x000000040d107825 */ /* 0x01ffca00078e0004 */
[----:B------:R1:W5:Y:S01]  /*0c60*/  LDG.E.CONSTANT R11, desc[UR10][R16.64] ;  /* 0x0000000a100b7981 */ /* 0x000362000c1e9900 */
[----:B------:R-:W-:Y:S01]  /*0c70*/  IMAD.MOV.U32 R10, RZ, RZ, 0x1 ;  /* 0x00000001ff0a7424 */ /* 0x000fe200078e00ff */
[----:B------:R-:W-:Y:S01]  /*0c80*/  MOV R14, RZ ;  /* 0x000000ff000e7202 */ /* 0x000fe20000000f00 */
[----:B------:R-:W-:Y:S06]  /*0c90*/  BRA `(.L_x_31) ;  /* 0x0000000000747947 */ /* 0x000fec0003800000 */
.L_x_32:
[----:B-----5:R-:W-:-:S13]  /*0ca0*/  ISETP.GE.AND P0, PT, R9, R11, PT ;  /* 0x0000000b0900720c */ /* 0x020fda0003f06270 */
[----:B------:R-:W-:Y:S05]  /*0cb0*/  @!P0 BRA `(.L_x_33) ;  /* 0x0000000000388947 */ /* 0x000fea0003800000 */
[----:B------:R-:W5:Y:S01]  /*0cc0*/  LDCU UR5, c[0x0][0x39c] ;  /* 0x00007380ff0577ac */ /* 0x000f620008000800 */
[----:B------:R0:W-:Y:S01]  /*0cd0*/  STG.E desc[UR10][R6.64+0x4], R11 ;  /* 0x0000040b06007986 */ /* 0x0001e2000c10190a */
[----:B------:R-:W-:Y:S02]  /*0ce0*/  VIADD R19, R13, 0x1 ;  /* 0x000000010d137836 */ /* 0x000fe40000000000 */
[----:B------:R-:W-:Y:S02]  /*0cf0*/  HFMA2 R14, -RZ, RZ, 0, 5.9604644775390625e-08 ;  /* 0x00000001ff0e7431 */ /* 0x000fe400000001ff */
[----:B------:R-:W-:Y:S01]  /*0d00*/  IMAD.MOV.U32 R10, RZ, RZ, RZ ;  /* 0x000000ffff0a7224 */ /* 0x000fe200078e00ff */
[----:B------:R-:W-:Y:S01]  /*0d10*/  ISETP.NE.AND P0, PT, R19, UR14, PT ;  /* 0x0000000e13007c0c */ /* 0x000fe2000bf05270 */
[----:B-----5:R-:W-:-:S12]  /*0d20*/  IMAD.U32 R13, RZ, RZ, UR5 ;  /* 0x00000005ff0d7e24 */ /* 0x020fd8000f8e00ff */
[----:B0-----:R-:W-:Y:S05]  /*0d30*/  @!P0 BRA `(.L_x_31) ;  /* 0x00000000004c8947 */ /* 0x001fea0003800000 */
[----:B-1234-:R-:W-:-:S05]  /*0d40*/  IMAD.WIDE.U32 R16, R19, 0x4, R4 ;  /* 0x0000000413107825 */ /* 0x01efca00078e0004 */
[----:B------:R0:W5:Y:S01]  /*0d50*/  LDG.E.CONSTANT R11, desc[UR10][R16.64] ;  /* 0x0000000a100b7981 */ /* 0x000162000c1e9900 */
[----:B------:R-:W-:Y:S01]  /*0d60*/  IMAD.MOV.U32 R13, RZ, RZ, R19 ;  /* 0x000000ffff0d7224 */ /* 0x000fe200078e0013 */
[----:B------:R-:W-:Y:S01]  /*0d70*/  MOV R14, RZ ;  /* 0x000000ff000e7202 */ /* 0x000fe20000000f00 */
[----:B------:R-:W-:Y:S01]  /*0d80*/  IMAD.MOV.U32 R10, RZ, RZ, RZ ;  /* 0x000000ffff0a7224 */ /* 0x000fe200078e00ff */
[----:B------:R-:W-:Y:S06]  /*0d90*/  BRA `(.L_x_31) ;  /* 0x0000000000347947 */ /* 0x000fec0003800000 */
.L_x_33:
        /* <DEDUP_REMOVED lines=10> */
[----:B------:R-:W-:Y:S01]  /*0e40*/  MOV R15, R19 ;  /* 0x00000013000f7202 */ /* 0x000fe20000000f00 */
[----:B------:R-:W-:Y:S02]  /*0e50*/  IMAD.MOV.U32 R14, RZ, RZ, RZ ;  /* 0x000000ffff0e7224 */ /* 0x000fe400078e00ff */
[----:B------:R-:W-:-:S07]  /*0e60*/  IMAD.MOV.U32 R10, RZ, RZ, RZ ;  /* 0x000000ffff0a7224 */ /* 0x000fce00078e00ff */
.L_x_31:
[----:B------:R-:W-:Y:S05]  /*0e70*/  BSYNC.RECONVERGENT B0 ;  /* 0x0000000000007941 */ /* 0x000fea0003800200 */
.L_x_29:
[----:B------:R-:W-:-:S04]  /*0e80*/  IADD3 R6, P0, PT, R6, 0x10, RZ ;  /* 0x0000001006067810 */ /* 0x000fc80007f1e0ff */
[----:B------:R-:W-:Y:S01]  /*0e90*/  IADD3.X R7, PT, PT, RZ, R7, RZ, P0, !PT ;  /* 0x00000007ff077210 */ /* 0x000fe200007fe4ff */
[----:B------:R-:W-:Y:S08]  /*0ea0*/  @P1 BRA `(.L_x_34) ;  /* 0xfffffff400101947 */ /* 0x000ff0000383ffff */
[----:B------:R-:W-:Y:S01]  /*0eb0*/  UMOV UR5, URZ ;  /* 0x000000ff00057c82 */ /* 0x000fe20008000000 */
[----:B01234-:R-:W-:Y:S01]  /*0ec0*/  VIADD R17, R15, 0x1 ;  /* 0x000000010f117836 */ /* 0x01ffe20000000000 */
[----:B------:R-:W-:Y:S01]  /*0ed0*/  MOV R6, UR4 ;  /* 0x0000000400067c02 */ /* 0x000fe20008000f00 */
[----:B------:R-:W-:Y:S02]  /*0ee0*/  VIADD R15, R13, 0x1 ;  /* 0x000000010d0f7836 */ /* 0x000fe40000000000 */
[----:B------:R-:W-:-:S07]  /*0ef0*/  IMAD.U32 R7, RZ, RZ, UR5 ;  /* 0x00000005ff077e24 */ /* 0x000fce000f8e00ff */
.L_x_13:
[----:B------:R-:W0:Y:S02]  /*0f00*/  LDC R16, c[0x0][0x39c] ;  /* 0x0000e700ff107b82 */ /* 0x000e240000000800 */
[----:B0-----:R-:W-:-:S13]  /*0f10*/  LOP3.LUT P0, RZ, R16, 0x1, RZ, 0xc0, !PT ;  /* 0x0000000110ff7812 */ /* 0x001fda000780c0ff */
[----:B------:R-:W-:Y:S05]  /*0f20*/  @!P0 BRA `(.L_x_35) ;  /* 0x0000000000cc8947 */ /* 0x000fea0003800000 */
[----:B------:R-:W0:Y:S01]  /*0f30*/  LDC.64 R12, c[0x0][0x390] ;  /* 0x0000e400ff0c7b82 */ /* 0x000e220000000a00 */
[----:B------:R-:W-:Y:S01]  /*0f40*/  ISETP.NE.AND P3, PT, R14, RZ, PT ;  /* 0x000000ff0e00720c */ /* 0x000fe20003f65270 */
[----:B0-----:R-:W-:-:S03]  /*0f50*/  IMAD.WIDE R12, R8, 0x4, R12 ;  /* 0x00000004080c7825 */ /* 0x001fc600078e020c */
[----:B------:R-:W-:-:S04]  /*0f60*/  LEA R12, P0, R6, R12, 0x2 ;  /* 0x0000000c060c7211 */ /* 0x000fc800078010ff */
[----:B------:R-:W-:-:S05]  /*0f70*/  LEA.HI.X R13, R6, R13, R7, 0x2, P0 ;  /* 0x0000000d060d7211 */ /* 0x000fca00000f1407 */
[----:B------:R-:W-:Y:S01]  /*0f80*/  @P3 IMAD.WIDE.U32 R6, R17, 0x4, R2 ;  /* 0x0000000411063825 */ /* 0x000fe200078e0002 */
[----:B-----5:R0:W-:Y:S04]  /*0f90*/  @P3 STG.E desc[UR10][R12.64], R9 ;  /* 0x000000090c003986 */ /* 0x0201e8000c10190a */
[----:B0-----:R0:W5:Y:S01]  /*0fa0*/  @P3 LDG.E.CONSTANT R9, desc[UR10][R6.64] ;  /* 0x0000000a06093981 */ /* 0x001162000c1e9900 */
[----:B------:R-:W-:Y:S01]  /*0fb0*/  BSSY.RECONVERGENT B0, `(.L_x_36) ;  /* 0x0000021000007945 */ /* 0x000fe20003800200 */
[----:B------:R-:W-:Y:S02]  /*0fc0*/  @P3 ISETP.EQ.AND P1, PT, R10, RZ, PT ;  /* 0x000000ff0a00320c */ /* 0x000fe40003f22270 */
[----:B------:R-:W-:Y:S01]  /*0fd0*/  @P3 PLOP3.LUT P0, PT, PT, PT, PT, 0x8, 0x80 ;  /* 0x000000000080381c */ /* 0x000fe20003f0e170 */
[----:B------:R-:W-:-:S12]  /*0fe0*/  @P3 BRA `(.L_x_37) ;  /* 0x0000000000743947 */ /* 0x000fd80003800000 */
[----:B------:R-:W-:-:S13]  /*0ff0*/  ISETP.NE.AND P0, PT, R10, RZ, PT ;  /* 0x000000ff0a00720c */ /* 0x000fda0003f05270 */
[----:B------:R-:W-:Y:S05]  /*1000*/  @!P0 BRA `(.L_x_38) ;  /* 0x0000000000188947 */ /* 0x000fea0003800000 */
[----:B------:R-:W-:Y:S01]  /*1010*/  IMAD.WIDE.U32 R4, R15, 0x4, R4 ;  /* 0x000000040f047825 */ /* 0x000fe200078e0004 */
[----:B------:R1:W-:Y:S04]  /*1020*/  STG.E desc[UR10][R12.64], R11 ;  /* 0x0000000b0c007986 */ /* 0x0003e8000c10190a */
[----:B-1----:R1:W5:Y:S01]  /*1030*/  LDG.E.CONSTANT R11, desc[UR10][R4.64] ;  /* 0x0000000a040b7981 */ /* 0x002362000c1e9900 */
[----:B------:R-:W-:Y:S02]  /*1040*/  PLOP3.LUT P1, PT, PT, PT, PT, 0x8, 0x80 ;  /* 0x000000000080781c */ /* 0x000fe40003f2e170 */
[----:B------:R-:W-:Y:S01]  /*1050*/  PLOP3.LUT P0, PT, PT, PT, PT, 0x80, 0x8 ;  /* 0x000000000008781c */ /* 0x000fe20003f0f070 */
[----:B------:R-:W-:-:S12]  /*1060*/  BRA `(.L_x_37) ;  /* 0x0000000000547947 */ /* 0x000fd80003800000 */
.L_x_38:
[----:B-----5:R-:W-:-:S13]  /*1070*/  ISETP.GE.AND P0, PT, R9, R11, PT ;  /* 0x0000000b0900720c */ /* 0x020fda0003f06270 */
[----:B------:R-:W-:Y:S05]  /*1080*/  @!P0 BRA `(.L_x_39) ;  /* 0x0000000000288947 */ /* 0x000fea0003800000 */
[----:B------:R4:W-:Y:S01]  /*1090*/  STG.E desc[UR10][R12.64], R11 ;  /* 0x0000000b0c007986 */ /* 0x0009e2000c10190a */
[----:B------:R-:W-:Y:S02]  /*10a0*/  ISETP.NE.AND P3, PT, R15, R16, PT ;  /* 0x000000100f00720c */ /* 0x000fe40003f65270 */
[----:B------:R-:W-:Y:S02]  /*10b0*/  PLOP3.LUT P1, PT, PT, PT, PT, 0x80, 0x8 ;  /* 0x000000000008781c */ /* 0x000fe40003f2f070 */
[----:B------:R-:W-:-:S09]  /*10c0*/  PLOP3.LUT P0, PT, PT, PT, PT, 0x8, 0x80 ;  /* 0x000000000080781c */ /* 0x000fd20003f0e170 */
[----:B----4-:R-:W-:Y:S05]  /*10d0*/  @!P3 BRA `(.L_x_37) ;  /* 0x000000000038b947 */ /* 0x010fea0003800000 */
[----:B------:R-:W-:-:S05]  /*10e0*/  IMAD.WIDE.U32 R4, R15, 0x4, R4 ;  /* 0x000000040f047825 */ /* 0x000fca00078e0004 */
[----:B------:R4:W5:Y:S01]  /*10f0*/  LDG.E.CONSTANT R11, desc[UR10][R4.64] ;  /* 0x0000000a040b7981 */ /* 0x000962000c1e9900 */
[----:B------:R-:W-:Y:S02]  /*1100*/  PLOP3.LUT P0, PT, PT, PT, PT, 0x80, 0x8 ;  /* 0x000000000008781c */ /* 0x000fe40003f0f070 */
[----:B------:R-:W-:Y:S01]  /*1110*/  PLOP3.LUT P1, PT, PT, PT, PT, 0x80, 0x8 ;  /* 0x000000000008781c */ /* 0x000fe20003f2f070 */
[----:B------:R-:W-:-:S12]  /*1120*/  BRA `(.L_x_37) ;  /* 0x0000000000247947 */ /* 0x000fd80003800000 */
.L_x_39:
[----:B------:R3:W-:Y:S01]  /*1130*/  STG.E desc[UR10][R12.64], R9 ;  /* 0x000000090c007986 */ /* 0x0007e2000c10190a */
[----:B------:R-:W-:Y:S02]  /*1140*/  ISETP.NE.AND P3, PT, R17, R16, PT ;  /* 0x000000101100720c */ /* 0x000fe40003f65270 */
[----:B------:R-:W-:Y:S02]  /*1150*/  PLOP3.LUT P1, PT, PT, PT, PT, 0x8, 0x80 ;  /* 0x000000000080781c */ /* 0x000fe40003f2e170 */
[----:B------:R-:W-:-:S09]  /*1160*/  PLOP3.LUT P0, PT, PT, PT, PT, 0x80, 0x8 ;  /* 0x000000000008781c */ /* 0x000fd20003f0f070 */
[----:B---3--:R-:W-:Y:S05]  /*1170*/  @!P3 BRA `(.L_x_37) ;  /* 0x000000000010b947 */ /* 0x008fea0003800000 */
[----:B------:R-:W-:-:S05]  /*1180*/  IMAD.WIDE.U32 R2, R17, 0x4, R2 ;  /* 0x0000000411027825 */ /* 0x000fca00078e0002 */
[----:B------:R3:W5:Y:S01]  /*1190*/  LDG.E.CONSTANT R9, desc[UR10][R2.64] ;  /* 0x0000000a02097981 */ /* 0x000762000c1e9900 */
[----:B------:R-:W-:Y:S02]  /*11a0*/  PLOP3.LUT P0, PT, PT, PT, PT, 0x80, 0x8 ;  /* 0x000000000008781c */ /* 0x000fe40003f0f070 */
[----:B------:R-:W-:-:S13]  /*11b0*/  PLOP3.LUT P1, PT, PT, PT, PT, 0x80, 0x8 ;  /* 0x000000000008781c */ /* 0x000fda0003f2f070 */
.L_x_37:
[----:B--2---:R-:W-:Y:S05]  /*11c0*/  BSYNC.RECONVERGENT B0 ;  /* 0x0000000000007941 */ /* 0x004fea0003800200 */
.L_x_36:
[----:B-----5:R2:W-:Y:S01]  /*11d0*/  @!P0 STG.E desc[UR10][R12.64+0x4], R9 ;  /* 0x000004090c008986 */ /* 0x0205e2000c10190a */
[----:B------:R-:W-:Y:S04]  /*11e0*/  BSSY.RECONVERGENT B0, `(.L_x_35) ;  /* 0x0000007000007945 */ /* 0x000fe80003800200 */
[----:B------:R-:W-:Y:S05]  /*11f0*/  @!P0 BRA `(.L_x_40) ;  /* 0x0000000000148947 */ /* 0x000fea0003800000 */
[----:B------:R0:W-:Y:S01]  /*1200*/  @!P1 STG.E desc[UR10][R12.64+0x4], R11 ;  /* 0x0000040b0c009986 */ /* 0x0001e2000c10190a */
[----:B------:R-:W-:Y:S05]  /*1210*/  @!P1 BRA `(.L_x_40) ;  /* 0x00000000000c9947 */ /* 0x000fea0003800000 */
[----:B------:R-:W-:-:S13]  /*1220*/  ISETP.GE.AND P0, PT, R9, R11, PT ;  /* 0x0000000b0900720c */ /* 0x000fda0003f06270 */
[----:B------:R0:W-:Y:S04]  /*1230*/  @P0 STG.E desc[UR10][R12.64+0x4], R11 ;  /* 0x0000040b0c000986 */ /* 0x0001e8000c10190a */
[----:B------:R0:W-:Y:S02]  /*1240*/  @!P0 STG.E desc[UR10][R12.64+0x4], R9 ;  /* 0x000004090c008986 */ /* 0x0001e4000c10190a */
.L_x_40:
[----:B------:R-:W-:Y:S05]  /*1250*/  BSYNC.RECONVERGENT B0 ;  /* 0x0000000000007941 */ /* 0x000fea0003800200 */
.L_x_35:
[----:B------:R-:W-:Y:S05]  /*1260*/  @!P2 BRA `(.L_x_41) ;  /* 0xffffffec00b4a947 */ /* 0x000fea000383ffff */
[----:B--2---:R-:W-:Y:S05]  /*1270*/  EXIT ;  /* 0x000000000000794d */ /* 0x004fea0003800000 */
.L_x_42:
        /* <DEDUP_REMOVED lines=16> */
.L_x_45:


//--------------------- .nv.shared.reserved.0     --------------------------
	.section	.nv.shared.reserved.0,"aw",@nobits
	.weak		__nv_reservedSMEM_offset_0_alias
	.size		__nv_reservedSMEM_offset_0_alias, 0, 64
	.other		__nv_reservedSMEM_offset_0_alias,@"STO_CUDA_RESERVED_SHARED STV_DEFAULT"
__nv_reservedSMEM_offset_0_alias:
	.zero		0
	.zero		64


//--------------------- .nv.global                --------------------------
	.section	.nv.global,"aw",@nobits
.nv.global:
	.type		_ZN34_INTERNAL_152f621f_4_k_cu_d74234b76thrust24THRUST_300001_SM_1000_NS12placeholders2_8E,@object
	.size		_ZN34_INTERNAL_152f621f_4_k_cu_d74234b76thrust24THRUST_300001_SM_1000_NS12placeholders2_8E,(_ZN34_INTERNAL_152f621f_4_k_cu_d74234b74cuda3std3__436_GLOBAL__N__152f621f_4_k_cu_d74234b76ignoreE - _ZN34_INTERNAL_152f621f_4_k_cu_d74234b76thrust24THRUST_300001_SM_1000_NS12placeholders2_8E)
_ZN34_INTERNAL_152f621f_4_k_cu_d74234b76thrust24THRUST_300001_SM_1000_NS12placeholders2_8E:
	.zero		1
	.type		_ZN34_INTERNAL_152f621f_4_k_cu_d74234b74cuda3std3__436_GLOBAL__N__152f621f_4_k_cu_d74234b76ignoreE,@object
	.size		_ZN34_INTERNAL_152f621f_4_k_cu_d74234b74cuda3std3__436_GLOBAL__N__152f621f_4_k_cu_d74234b76ignoreE,(_ZN34_INTERNAL_152f621f_4_k_cu_d74234b74cuda3std6ranges3__45__cpo4dataE - _ZN34_INTERNAL_152f621f_4_k_cu_d74234b74cuda3std3__436_GLOBAL__N__152f621f_4_k_cu_d74234b76ignoreE)
_ZN34_INTERNAL_152f621f_4_k_cu_d74234b74cuda3std3__436_GLOBAL__N__152f621f_4_k_cu_d74234b76ignoreE:
	.zero		1
	.type		_ZN34_INTERNAL_152f621f_4_k_cu_d74234b74cuda3std6ranges3__45__cpo4dataE,@object
	.size		_ZN34_INTERNAL_152f621f_4_k_cu_d74234b74cuda3std6ranges3__45__cpo4dataE,(_ZN34_INTERNAL_152f621f_4_k_cu_d74234b76thrust24THRUST_300001_SM_1000_NS6system3cpp3parE - _ZN34_INTERNAL_152f621f_4_k_cu_d74234b74cuda3std6ranges3__45__cpo4dataE)
_ZN34_INTERNAL_152f621f_4_k_cu_d74234b74cuda3std6ranges3__45__cpo4dataE:
	.zero		1
	.type		_ZN34_INTERNAL_152f621f_4_k_cu_d74234b76thrust24THRUST_300001_SM_1000_NS6system3cpp3parE,@object
	.size		_ZN34_INTERNAL_152f621f_4_k_cu_d74234b76thrust24THRUST_300001_SM_1000_NS6system3cpp3parE,(_ZN34_INTERNAL_152f621f_4_k_cu_d74234b74cuda3std3__45__cpo5beginE - _ZN34_INTERNAL_152f621f_4_k_cu_d74234b76thrust24THRUST_300001_SM_1000_NS6system3cpp3parE)
_ZN34_INTERNAL_152f621f_4_k_cu_d74234b76thrust24THRUST_300001_SM_1000_NS6system3cpp3parE:
	.zero		1
	.type		_ZN34_INTERNAL_152f621f_4_k_cu_d74234b74cuda3std3__45__cpo5beginE,@object
	.size		_ZN34_INTERNAL_152f621f_4_k_cu_d74234b74cuda3std3__45__cpo5beginE,(_ZN34_INTERNAL_152f621f_4_k_cu_d74234b74cuda3std6ranges3__45__cpo5beginE - _ZN34_INTERNAL_152f621f_4_k_cu_d74234b74cuda3std3__45__cpo5beginE)
_ZN34_INTERNAL_152f621f_4_k_cu_d74234b74cuda3std3__45__cpo5beginE:
	.zero		1
	.type		_ZN34_INTERNAL_152f621f_4_k_cu_d74234b74cuda3std6ranges3__45__cpo5beginE,@object
	.size		_ZN34_INTERNAL_152f621f_4_k_cu_d74234b74cuda3std6ranges3__45__cpo5beginE,(_ZN34_INTERNAL_152f621f_4_k_cu_d74234b76thrust24THRUST_300001_SM_1000_NS6deviceE - _ZN34_INTERNAL_152f621f_4_k_cu_d74234b74cuda3std6ranges3__45__cpo5beginE)
_ZN34_INTERNAL_152f621f_4_k_cu_d74234b74cuda3std6ranges3__45__cpo5beginE:
	.zero		1
	.type		_ZN34_INTERNAL_152f621f_4_k_cu_d74234b76thrust24THRUST_300001_SM_1000_NS6deviceE,@object
	.size		_ZN34_INTERNAL_152f621f_4_k_cu_d74234b76thrust24THRUST_300001_SM_1000_NS6deviceE,(_ZN34_INTERNAL_152f621f_4_k_cu_d74234b74cuda3std3__47nulloptE - _ZN34_INTERNAL_152f621f_4_k_cu_d74234b76thrust24THRUST_300001_SM_1000_NS6deviceE)
_ZN34_INTERNAL_152f621f_4_k_cu_d74234b76thrust24THRUST_300001_SM_1000_NS6deviceE:
	.zero		1
	.type		_ZN34_INTERNAL_152f621f_4_k_cu_d74234b74cuda3std3__47nulloptE,@object
	.size		_ZN34_INTERNAL_152f621f_4_k_cu_d74234b74cuda3std3__47nulloptE,(_ZN34_INTERNAL_152f621f_4_k_cu_d74234b74cuda3std6ranges3__45__cpo8distanceE - _ZN34_INTERNAL_152f621f_4_k_cu_d74234b74cuda3std3__47nulloptE)
_ZN34_INTERNAL_152f621f_4_k_cu_d74234b74cuda3std3__47nulloptE:
	.zero		1
	.type		_ZN34_INTERNAL_152f621f_4_k_cu_d74234b74cuda3std6ranges3__45__cpo8distanceE,@object
	.size		_ZN34_INTERNAL_152f621f_4_k_cu_d74234b74cuda3std6ranges3__45__cpo8distanceE,(_ZN34_INTERNAL_152f621f_4_k_cu_d74234b76thrust24THRUST_300001_SM_1000_NS12placeholders2_4E - _ZN34_INTERNAL_152f621f_4_k_cu_d74234b74cuda3std6ranges3__45__cpo8distanceE)
_ZN34_INTERNAL_152f621f_4_k_cu_d74234b74cuda3std6ranges3__45__cpo8distanceE:
	.zero		1
	.type		_ZN34_INTERNAL_152f621f_4_k_cu_d74234b76thrust24THRUST_300001_SM_1000_NS12placeholders2_4E,@object
	.size		_ZN34_INTERNAL_152f621f_4_k_cu_d74234b76thrust24THRUST_300001_SM_1000_NS12placeholders2_4E,(_ZN34_INTERNAL_152f621f_4_k_cu_d74234b74cuda3std3__45__cpo6rbeginE - _ZN34_INTERNAL_152f621f_4_k_cu_d74234b76thrust24THRUST_300001_SM_1000_NS12placeholders2_4E)
_ZN34_INTERNAL_152f621f_4_k_cu_d74234b76thrust24THRUST_300001_SM_1000_NS12placeholders2_4E:
	.zero		1
	.type		_ZN34_INTERNAL_152f621f_4_k_cu_d74234b74cuda3std3__45__cpo6rbeginE,@object
	.size		_ZN34_INTERNAL_152f621f_4_k_cu_d74234b74cuda3std3__45__cpo6rbeginE,(_ZN34_INTERNAL_152f621f_4_k_cu_d74234b74cuda3std6ranges3__45__cpo7advanceE - _ZN34_INTERNAL_152f621f_4_k_cu_d74234b74cuda3std3__45__cpo6rbeginE)
_ZN34_INTERNAL_152f621f_4_k_cu_d74234b74cuda3std3__45__cpo6rbeginE:
	.zero		1
	.type		_ZN34_INTERNAL_152f621f_4_k_cu_d74234b74cuda3std6ranges3__45__cpo7advanceE,@object
	.size		_ZN34_INTERNAL_152f621f_4_k_cu_d74234b74cuda3std6ranges3__45__cpo7advanceE,(_ZN34_INTERNAL_152f621f_4_k_cu_d74234b76thrust24THRUST_300001_SM_1000_NS12placeholders3_10E - _ZN34_INTERNAL_152f621f_4_k_cu_d74234b74cuda3std6ranges3__45__cpo7advanceE)
_ZN34_INTERNAL_152f621f_4_k_cu_d74234b74cuda3std6ranges3__45__cpo7advanceE:
	.zero		1
	.type		_ZN34_INTERNAL_152f621f_4_k_cu_d74234b76thrust24THRUST_300001_SM_1000_NS12placeholders3_10E,@object
	.size		_ZN34_INTERNAL_152f621f_4_k_cu_d74234b76thrust24THRUST_300001_SM_1000_NS12placeholders3_10E,(_ZN34_INTERNAL_152f621f_4_k_cu_d74234b74cuda3std3__48in_placeE - _ZN34_INTERNAL_152f621f_4_k_cu_d74234b76thrust24THRUST_300001_SM_1000_NS12placeholders3_10E)
_ZN34_INTERNAL_152f621f_4_k_cu_d74234b76thrust24THRUST_300001_SM_1000_NS12placeholders3_10E:
	.zero		1
	.type		_ZN34_INTERNAL_152f621f_4_k_cu_d74234b74cuda3std3__48in_placeE,@object
	.size		_ZN34_INTERNAL_152f621f_4_k_cu_d74234b74cuda3std3__48in_placeE,(_ZN34_INTERNAL_152f621f_4_k_cu_d74234b74cuda3std6ranges3__45__cpo4sizeE - _ZN34_INTERNAL_152f621f_4_k_cu_d74234b74cuda3std3__48in_placeE)
_ZN34_INTERNAL_152f621f_4_k_cu_d74234b74cuda3std3__48in_placeE:
	.zero		1
	.type		_ZN34_INTERNAL_152f621f_4_k_cu_d74234b74cuda3std6ranges3__45__cpo4sizeE,@object
	.size		_ZN34_INTERNAL_152f621f_4_k_cu_d74234b74cuda3std6ranges3__45__cpo4sizeE,(_ZN34_INTERNAL_152f621f_4_k_cu_d74234b76thrust24THRUST_300001_SM_1000_NS12placeholders2_2E - _ZN34_INTERNAL_152f621f_4_k_cu_d74234b74cuda3std6ranges3__45__cpo4sizeE)
_ZN34_INTERNAL_152f621f_4_k_cu_d74234b74cuda3std6ranges3__45__cpo4sizeE:
	.zero		1
	.type		_ZN34_INTERNAL_152f621f_4_k_cu_d74234b76thrust24THRUST_300001_SM_1000_NS12placeholders2_2E,@object
	.size		_ZN34_INTERNAL_152f621f_4_k_cu_d74234b76thrust24THRUST_300001_SM_1000_NS12placeholders2_2E,(_ZN34_INTERNAL_152f621f_4_k_cu_d74234b74cuda3std3__45__cpo6cbeginE - _ZN34_INTERNAL_152f621f_4_k_cu_d74234b76thrust24THRUST_300001_SM_1000_NS12placeholders2_2E)
_ZN34_INTERNAL_152f621f_4_k_cu_d74234b76thrust24THRUST_300001_SM_1000_NS12placeholders2_2E:
	.zero		1
	.type		_ZN34_INTERNAL_152f621f_4_k_cu_d74234b74cuda3std3__45__cpo6cbeginE,@object
	.size		_ZN34_INTERNAL_152f621f_4_k_cu_d74234b74cuda3std3__45__cpo6cbeginE,(_ZN34_INTERNAL_152f621f_4_k_cu_d74234b74cuda3std6ranges3__45__cpo6cbeginE - _ZN34_INTERNAL_152f621f_4_k_cu_d74234b74cuda3std3__45__cpo6cbeginE)
_ZN34_INTERNAL_152f621f_4_k_cu_d74234b74cuda3std3__45__cpo6cbeginE:
	.zero		1
	.type		_ZN34_INTERNAL_152f621f_4_k_cu_d74234b74cuda3std6ranges3__45__cpo6cbeginE,@object
	.size		_ZN34_INTERNAL_152f621f_4_k_cu_d74234b74cuda3std6ranges3__45__cpo6cbeginE,(_ZN34_INTERNAL_152f621f_4_k_cu_d74234b76thrust24THRUST_300001_SM_1000_NS12placeholders2_6E - _ZN34_INTERNAL_152f621f_4_k_cu_d74234b74cuda3std6ranges3__45__cpo6cbeginE)
_ZN34_INTERNAL_152f621f_4_k_cu_d74234b74cuda3std6ranges3__45__cpo6cbeginE:
	.zero		1
	.type		_ZN34_INTERNAL_152f621f_4_k_cu_d74234b76thrust24THRUST_300001_SM_1000_NS12placeholders2_6E,@object
	.size		_ZN34_INTERNAL_152f621f_4_k_cu_d74234b76thrust24THRUST_300001_SM_1000_NS12placeholders2_6E,(_ZN34_INTERNAL_152f621f_4_k_cu_d74234b74cuda3std3__45__cpo7crbeginE - _ZN34_INTERNAL_152f621f_4_k_cu_d74234b76thrust24THRUST_300001_SM_1000_NS12placeholders2_6E)
_ZN34_INTERNAL_152f621f_4_k_cu_d74234b76thrust24THRUST_300001_SM_1000_NS12placeholders2_6E:
	.zero		1
	.type		_ZN34_INTERNAL_152f621f_4_k_cu_d74234b74cuda3std3__45__cpo7crbeginE,@object
	.size		_ZN34_INTERNAL_152f621f_4_k_cu_d74234b74cuda3std3__45__cpo7crbeginE,(_ZN34_INTERNAL_152f621f_4_k_cu_d74234b74cuda3std6ranges3__45__cpo4nextE - _ZN34_INTERNAL_152f621f_4_k_cu_d74234b74cuda3std3__45__cpo7crbeginE)
_ZN34_INTERNAL_152f621f_4_k_cu_d74234b74cuda3std3__45__cpo7crbeginE:
	.zero		1
	.type		_ZN34_INTERNAL_152f621f_4_k_cu_d74234b74cuda3std6ranges3__45__cpo4nextE,@object
	.size		_ZN34_INTERNAL_152f621f_4_k_cu_d74234b74cuda3std6ranges3__45__cpo4nextE,(_ZN34_INTERNAL_152f621f_4_k_cu_d74234b74cuda3std6ranges3__45__cpo4swapE - _ZN34_INTERNAL_152f621f_4_k_cu_d74234b74cuda3std6ranges3__45__cpo4nextE)
_ZN34_INTERNAL_152f621f_4_k_cu_d74234b74cuda3std6ranges3__45__cpo4nextE:
	.zero		1
	.type		_ZN34_INTERNAL_152f621f_4_k_cu_d74234b74cuda3std6ranges3__45__cpo4swapE,@object
	.size		_ZN34_INTERNAL_152f621f_4_k_cu_d74234b74cuda3std6ranges3__45__cpo4swapE,(_ZN34_INTERNAL_152f621f_4_k_cu_d74234b76thrust24THRUST_300001_SM_1000_NS8cuda_cub10par_nosyncE - _ZN34_INTERNAL_152f621f_4_k_cu_d74234b74cuda3std6ranges3__45__cpo4swapE)
_ZN34_INTERNAL_152f621f_4_k_cu_d74234b74cuda3std6ranges3__45__cpo4swapE:
	.zero		1
	.type		_ZN34_INTERNAL_152f621f_4_k_cu_d74234b76thrust24THRUST_300001_SM_1000_NS8cuda_cub10par_nosyncE,@object
	.size		_ZN34_INTERNAL_152f621f_4_k_cu_d74234b76thrust24THRUST_300001_SM_1000_NS8cuda_cub10par_nosyncE,(_ZN34_INTERNAL_152f621f_4_k_cu_d74234b76thrust24THRUST_300001_SM_1000_NS3seqE - _ZN34_INTERNAL_152f621f_4_k_cu_d74234b76thrust24THRUST_300001_SM_1000_NS8cuda_cub10par_nosyncE)
_ZN34_INTERNAL_152f621f_4_k_cu_d74234b76thrust24THRUST_300001_SM_1000_NS8cuda_cub10par_nosyncE:
	.zero		1
	.type		_ZN34_INTERNAL_152f621f_4_k_cu_d74234b76thrust24THRUST_300001_SM_1000_NS3seqE,@object
	.size		_ZN34_INTERNAL_152f621f_4_k_cu_d74234b76thrust24THRUST_300001_SM_1000_NS3seqE,(_ZN34_INTERNAL_152f621f_4_k_cu_d74234b74cuda3std3__420unreachable_sentinelE - _ZN34_INTERNAL_152f621f_4_k_cu_d74234b76thrust24THRUST_300001_SM_1000_NS3seqE)
_ZN34_INTERNAL_152f621f_4_k_cu_d74234b76thrust24THRUST_300001_SM_1000_NS3seqE:
	.zero		1
	.type		_ZN34_INTERNAL_152f621f_4_k_cu_d74234b74cuda3std3__420unreachable_sentinelE,@object
	.size		_ZN34_INTERNAL_152f621f_4_k_cu_d74234b74cuda3std3__420unreachable_sentinelE,(_ZN34_INTERNAL_152f621f_4_k_cu_d74234b74cuda3std6ranges3__45__cpo5ssizeE - _ZN34_INTERNAL_152f621f_4_k_cu_d74234b74cuda3std3__420unreachable_sentinelE)
_ZN34_INTERNAL_152f621f_4_k_cu_d74234b74cuda3std3__420unreachable_sentinelE:
	.zero		1
	.type		_ZN34_INTERNAL_152f621f_4_k_cu_d74234b74cuda3std6ranges3__45__cpo5ssizeE,@object
	.size		_ZN34_INTERNAL_152f621f_4_k_cu_d74234b74cuda3std6ranges3__45__cpo5ssizeE,(_ZN34_INTERNAL_152f621f_4_k_cu_d74234b76thrust24THRUST_300001_SM_1000_NS12placeholders2_3E - _ZN34_INTERNAL_152f621f_4_k_cu_d74234b74cuda3std6ranges3__45__cpo5ssizeE)
_ZN34_INTERNAL_152f621f_4_k_cu_d74234b74cuda3std6ranges3__45__cpo5ssizeE:
	.zero		1
	.type		_ZN34_INTERNAL_152f621f_4_k_cu_d74234b76thrust24THRUST_300001_SM_1000_NS12placeholders2_3E,@object
	.size		_ZN34_INTERNAL_152f621f_4_k_cu_d74234b76thrust24THRUST_300001_SM_1000_NS12placeholders2_3E,(_ZN34_INTERNAL_152f621f_4_k_cu_d74234b74cuda3std3__45__cpo4cendE - _ZN34_INTERNAL_152f621f_4_k_cu_d74234b76thrust24THRUST_300001_SM_1000_NS12placeholders2_3E)
_ZN34_INTERNAL_152f621f_4_k_cu_d74234b76thrust24THRUST_300001_SM_1000_NS12placeholders2_3E:
	.zero		1
	.type		_ZN34_INTERNAL_152f621f_4_k_cu_d74234b74cuda3std3__45__cpo4cendE,@object
	.size		_ZN34_INTERNAL_152f621f_4_k_cu_d74234b74cuda3std3__45__cpo4cendE,(_ZN34_INTERNAL_152f621f_4_k_cu_d74234b74cuda3std6ranges3__45__cpo4cendE - _ZN34_INTERNAL_152f621f_4_k_cu_d74234b74cuda3std3__45__cpo4cendE)
_ZN34_INTERNAL_152f621f_4_k_cu_d74234b74cuda3std3__45__cpo4cendE:
	.zero		1
	.type		_ZN34_INTERNAL_152f621f_4_k_cu_d74234b74cuda3std6ranges3__45__cpo4cendE,@object
	.size		_ZN34_INTERNAL_152f621f_4_k_cu_d74234b74cuda3std6ranges3__45__cpo4cendE,(_ZN34_INTERNAL_152f621f_4_k_cu_d74234b76thrust24THRUST_300001_SM_1000_NS12placeholders2_7E - _ZN34_INTERNAL_152f621f_4_k_cu_d74234b74cuda3std6ranges3__45__cpo4cendE)
_ZN34_INTERNAL_152f621f_4_k_cu_d74234b74cuda3std6ranges3__45__cpo4cendE:
	.zero		1
	.type		_ZN34_INTERNAL_152f621f_4_k_cu_d74234b76thrust24THRUST_300001_SM_1000_NS12placeholders2_7E,@object
	.size		_ZN34_INTERNAL_152f621f_4_k_cu_d74234b76thrust24THRUST_300001_SM_1000_NS12placeholders2_7E,(_ZN34_INTERNAL_152f621f_4_k_cu_d74234b74cuda3std3__45__cpo5crendE - _ZN34_INTERNAL_152f621f_4_k_cu_d74234b76thrust24THRUST_300001_SM_1000_NS12placeholders2_7E)
_ZN34_INTERNAL_152f621f_4_k_cu_d74234b76thrust24THRUST_300001_SM_1000_NS12placeholders2_7E:
	.zero		1
	.type		_ZN34_INTERNAL_152f621f_4_k_cu_d74234b74cuda3std3__45__cpo5crendE,@object
	.size		_ZN34_INTERNAL_152f621f_4_k_cu_d74234b74cuda3std3__45__cpo5crendE,(_ZN34_INTERNAL_152f621f_4_k_cu_d74234b74cuda3std6ranges3__45__cpo4prevE - _ZN34_INTERNAL_152f621f_4_k_cu_d74234b74cuda3std3__45__cpo5crendE)
_ZN34_INTERNAL_152f621f_4_k_cu_d74234b74cuda3std3__45__cpo5crendE:
	.zero		1
	.type		_ZN34_INTERNAL_152f621f_4_k_cu_d74234b74cuda3std6ranges3__45__cpo4prevE,@object
	.size		_ZN34_INTERNAL_152f621f_4_k_cu_d74234b74cuda3std6ranges3__45__cpo4prevE,(_ZN34_INTERNAL_152f621f_4_k_cu_d74234b74cuda3std6ranges3__45__cpo9iter_moveE - _ZN34_INTERNAL_152f621f_4_k_cu_d74234b74cuda3std6ranges3__45__cpo4prevE)
_ZN34_INTERNAL_152f621f_4_k_cu_d74234b74cuda3std6ranges3__45__cpo4prevE:
	.zero		1
	.type		_ZN34_INTERNAL_152f621f_4_k_cu_d74234b74cuda3std6ranges3__45__cpo9iter_moveE,@object
	.size		_ZN34_INTERNAL_152f621f_4_k_cu_d74234b74cuda3std6ranges3__45__cpo9iter_moveE,(_ZN34_INTERNAL_152f621f_4_k_cu_d74234b76thrust24THRUST_300001_SM_1000_NS6system6detail10sequential3seqE - _ZN34_INTERNAL_152f621f_4_k_cu_d74234b74cuda3std6ranges3__45__cpo9iter_moveE)
_ZN34_INTERNAL_152f621f_4_k_cu_d74234b74cuda3std6ranges3__45__cpo9iter_moveE:
	.zero		1
	.type		_ZN34_INTERNAL_152f621f_4_k_cu_d74234b76thrust24THRUST_300001_SM_1000_NS6system6detail10sequential3seqE,@object
	.size		_ZN34_INTERNAL_152f621f_4_k_cu_d74234b76thrust24THRUST_300001_SM_1000_NS6system6detail10sequential3seqE,(_ZN34_INTERNAL_152f621f_4_k_cu_d74234b76thrust24THRUST_300001_SM_1000_NS12placeholders2_9E - _ZN34_INTERNAL_152f621f_4_k_cu_d74234b76thrust24THRUST_300001_SM_1000_NS6system6detail10sequential3seqE)
_ZN34_INTERNAL_152f621f_4_k_cu_d74234b76thrust24THRUST_300001_SM_1000_NS6system6detail10sequential3seqE:
	.zero		1
	.type		_ZN34_INTERNAL_152f621f_4_k_cu_d74234b76thrust24THRUST_300001_SM_1000_NS12placeholders2_9E,@object
	.size		_ZN34_INTERNAL_152f621f_4_k_cu_d74234b76thrust24THRUST_300001_SM_1000_NS12placeholders2_9E,(_ZN34_INTERNAL_152f621f_4_k_cu_d74234b74cuda3std3__419piecewise_constructE - _ZN34_INTERNAL_152f621f_4_k_cu_d74234b76thrust24THRUST_300001_SM_1000_NS12placeholders2_9E)
_ZN34_INTERNAL_152f621f_4_k_cu_d74234b76thrust24THRUST_300001_SM_1000_NS12placeholders2_9E:
	.zero		1
	.type		_ZN34_INTERNAL_152f621f_4_k_cu_d74234b74cuda3std3__419piecewise_constructE,@object
	.size		_ZN34_INTERNAL_152f621f_4_k_cu_d74234b74cuda3std3__419piecewise_constructE,(_ZN34_INTERNAL_152f621f_4_k_cu_d74234b74cuda3std6ranges3__45__cpo5cdataE - _ZN34_INTERNAL_152f621f_4_k_cu_d74234b74cuda3std3__419piecewise_constructE)
_ZN34_INTERNAL_152f621f_4_k_cu_d74234b74cuda3std3__419piecewise_constructE:
	.zero		1
	.type		_ZN34_INTERNAL_152f621f_4_k_cu_d74234b74cuda3std6ranges3__45__cpo5cdataE,@object
	.size		_ZN34_INTERNAL_152f621f_4_k_cu_d74234b74cuda3std6ranges3__45__cpo5cdataE,(_ZN34_INTERNAL_152f621f_4_k_cu_d74234b76thrust24THRUST_300001_SM_1000_NS12placeholders2_1E - _ZN34_INTERNAL_152f621f_4_k_cu_d74234b74cuda3std6ranges3__45__cpo5cdataE)
_ZN34_INTERNAL_152f621f_4_k_cu_d74234b74cuda3std6ranges3__45__cpo5cdataE:
	.zero		1
	.type		_ZN34_INTERNAL_152f621f_4_k_cu_d74234b76thrust24THRUST_300001_SM_1000_NS12placeholders2_1E,@object
	.size		_ZN34_INTERNAL_152f621f_4_k_cu_d74234b76thrust24THRUST_300001_SM_1000_NS12placeholders2_1E,(_ZN34_INTERNAL_152f621f_4_k_cu_d74234b74cuda3std3__45__cpo3endE - _ZN34_INTERNAL_152f621f_4_k_cu_d74234b76thrust24THRUST_300001_SM_1000_NS12placeholders2_1E)
_ZN34_INTERNAL_152f621f_4_k_cu_d74234b76thrust24THRUST_300001_SM_1000_NS12placeholders2_1E:
	.zero		1
	.type		_ZN34_INTERNAL_152f621f_4_k_cu_d74234b74cuda3std3__45__cpo3endE,@object
	.size		_ZN34_INTERNAL_152f621f_4_k_cu_d74234b74cuda3std3__45__cpo3endE,(_ZN34_INTERNAL_152f621f_4_k_cu_d74234b74cuda3std6ranges3__45__cpo3endE - _ZN34_INTERNAL_152f621f_4_k_cu_d74234b74cuda3std3__45__cpo3endE)
_ZN34_INTERNAL_152f621f_4_k_cu_d74234b74cuda3std3__45__cpo3endE:
	.zero		1
	.type		_ZN34_INTERNAL_152f621f_4_k_cu_d74234b74cuda3std6ranges3__45__cpo3endE,@object
	.size		_ZN34_INTERNAL_152f621f_4_k_cu_d74234b74cuda3std6ranges3__45__cpo3endE,(_ZN34_INTERNAL_152f621f_4_k_cu_d74234b76thrust24THRUST_300001_SM_1000_NS12placeholders2_5E - _ZN34_INTERNAL_152f621f_4_k_cu_d74234b74cuda3std6ranges3__45__cpo3endE)
_ZN34_INTERNAL_152f621f_4_k_cu_d74234b74cuda3std6ranges3__45__cpo3endE:
	.zero		1
	.type		_ZN34_INTERNAL_152f621f_4_k_cu_d74234b76thrust24THRUST_300001_SM_1000_NS12placeholders2_5E,@object
	.size		_ZN34_INTERNAL_152f621f_4_k_cu_d74234b76thrust24THRUST_300001_SM_1000_NS12placeholders2_5E,(_ZN34_INTERNAL_152f621f_4_k_cu_d74234b74cuda3std3__45__cpo4rendE - _ZN34_INTERNAL_152f621f_4_k_cu_d74234b76thrust24THRUST_300001_SM_1000_NS12placeholders2_5E)
_ZN34_INTERNAL_152f621f_4_k_cu_d74234b76thrust24THRUST_300001_SM_1000_NS12placeholders2_5E:
	.zero		1
	.type		_ZN34_INTERNAL_152f621f_4_k_cu_d74234b74cuda3std3__45__cpo4rendE,@object
	.size		_ZN34_INTERNAL_152f621f_4_k_cu_d74234b74cuda3std3__45__cpo4rendE,(_ZN34_INTERNAL_152f621f_4_k_cu_d74234b74cuda3std6ranges3__45__cpo9iter_swapE - _ZN34_INTERNAL_152f621f_4_k_cu_d74234b74cuda3std3__45__cpo4rendE)
_ZN34_INTERNAL_152f621f_4_k_cu_d74234b74cuda3std3__45__cpo4rendE:
	.zero		1
	.type		_ZN34_INTERNAL_152f621f_4_k_cu_d74234b74cuda3std6ranges3__45__cpo9iter_swapE,@object
	.size		_ZN34_INTERNAL_152f621f_4_k_cu_d74234b74cuda3std6ranges3__45__cpo9iter_swapE,(_ZN34_INTERNAL_152f621f_4_k_cu_d74234b74cuda3std3__48unexpectE - _ZN34_INTERNAL_152f621f_4_k_cu_d74234b74cuda3std6ranges3__45__cpo9iter_swapE)
_ZN34_INTERNAL_152f621f_4_k_cu_d74234b74cuda3std6ranges3__45__cpo9iter_swapE:
	.zero		1
	.type		_ZN34_INTERNAL_152f621f_4_k_cu_d74234b74cuda3std3__48unexpectE,@object
	.size		_ZN34_INTERNAL_152f621f_4_k_cu_d74234b74cuda3std3__48unexpectE,(_ZN34_INTERNAL_152f621f_4_k_cu_d74234b76thrust24THRUST_300001_SM_1000_NS8cuda_cub3parE - _ZN34_INTERNAL_152f621f_4_k_cu_d74234b74cuda3std3__48unexpectE)
_ZN34_INTERNAL_152f621f_4_k_cu_d74234b74cuda3std3__48unexpectE:
	.zero		1
	.type		_ZN34_INTERNAL_152f621f_4_k_cu_d74234b76thrust24THRUST_300001_SM_1000_NS8cuda_cub3parE,@object
	.size		_ZN34_INTERNAL_152f621f_4_k_cu_d74234b76thrust24THRUST_300001_SM_1000_NS8cuda_cub3parE,(.L_29 - _ZN34_INTERNAL_152f621f_4_k_cu_d74234b76thrust24THRUST_300001_SM_1000_NS8cuda_cub3parE)
_ZN34_INTERNAL_152f621f_4_k_cu_d74234b76thrust24THRUST_300001_SM_1000_NS8cuda_cub3parE:
	.zero		1
.L_29:


//--------------------- .nv.constant0._ZN3cub18CUB_300001_SM_10006detail11EmptyKernelIvEEvv --------------------------
	.section	.nv.constant0._ZN3cub18CUB_300001_SM_10006detail11EmptyKernelIvEEvv,"a",@progbits
	.sectionflags	@""
	.align	4
.nv.constant0._ZN3cub18CUB_300001_SM_10006detail11EmptyKernelIvEEvv:
	.zero		896


//--------------------- .nv.constant0._Z6cmtestIiEvPKT_S2_PS0_iiiii --------------------------
	.section	.nv.constant0._Z6cmtestIiEvPKT_S2_PS0_iiiii,"a",@progbits
	.sectionflags	@""
	.align	4
.nv.constant0._Z6cmtestIiEvPKT_S2_PS0_iiiii:
	.zero		940


//--------------------- .nv.constant0._Z6rmtestIiEvPKT_S2_PS0_ii --------------------------
	.section	.nv.constant0._Z6rmtestIiEvPKT_S2_PS0_ii,"a",@progbits
	.sectionflags	@""
	.align	4
.nv.constant0._Z6rmtestIiEvPKT_S2_PS0_ii:
	.zero		928


//--------------------- SYMBOLS --------------------------

	.type		.nv.reservedSmem.offset0,@object
	.size		.nv.reservedSmem.offset0,0x4
